	.headerflags	@"EF_CUDA_TEXMODE_UNIFIED EF_CUDA_64BIT_ADDRESS EF_CUDA_SM89 EF_CUDA_VIRTUAL_SM(EF_CUDA_SM89)"
	.elftype	@"ET_EXEC"


//--------------------- .nv.info                  --------------------------
	.section	.nv.info,"",@"SHT_CUDA_INFO"
	.align	4


	//----- nvinfo : EIATTR_REGCOUNT
	.align		4
        /*0000*/ 	.byte	0x04, 0x2f
        /*0002*/ 	.short	(.L_2 - .L_1)
	.align		4
.L_1:
        /*0004*/ 	.word	index@(triton__0d1d2d3d4d5d6de7)
        /*0008*/ 	.word	0x00000028


	//----- nvinfo : EIATTR_MAX_STACK_SIZE
	.align		4
.L_2:
        /*000c*/ 	.byte	0x04, 0x23
        /*000e*/ 	.short	(.L_4 - .L_3)
	.align		4
.L_3:
        /*0010*/ 	.word	index@(triton__0d1d2d3d4d5d6de7)
        /*0014*/ 	.word	0x00000000


	//----- nvinfo : EIATTR_MIN_STACK_SIZE
	.align		4
.L_4:
        /*0018*/ 	.byte	0x04, 0x12
        /*001a*/ 	.short	(.L_6 - .L_5)
	.align		4
.L_5:
        /*001c*/ 	.word	index@(triton__0d1d2d3d4d5d6de7)
        /*0020*/ 	.word	0x00000000


	//----- nvinfo : EIATTR_FRAME_SIZE
	.align		4
.L_6:
        /*0024*/ 	.byte	0x04, 0x11
        /*0026*/ 	.short	(.L_8 - .L_7)
	.align		4
.L_7:
        /*0028*/ 	.word	index@(triton__0d1d2d3d4d5d6de7)
        /*002c*/ 	.word	0x00000000
.L_8:


//--------------------- .nv.info.triton__0d1d2d3d4d5d6de7 --------------------------
	.section	.nv.info.triton__0d1d2d3d4d5d6de7,"",@"SHT_CUDA_INFO"
	.align	4


	//----- nvinfo : EIATTR_CUDA_API_VERSION
	.align		4
        /*0000*/ 	.byte	0x04, 0x37
        /*0002*/ 	.short	(.L_10 - .L_9)
.L_9:
        /*0004*/ 	.word	0x0000007b


	//----- nvinfo : EIATTR_PARAM_CBANK
	.align		4
.L_10:
        /*0008*/ 	.byte	0x04, 0x0a
        /*000a*/ 	.short	(.L_12 - .L_11)
	.align		4
.L_11:
        /*000c*/ 	.word	index@(.nv.constant0.triton__0d1d2d3d4d5d6de7)
        /*0010*/ 	.short	0x0160
        /*0012*/ 	.short	0x0038


	//----- nvinfo : EIATTR_CBANK_PARAM_SIZE
	.align		4
.L_12:
        /*0014*/ 	.byte	0x03, 0x19
        /*0016*/ 	.short	0x0038


	//----- nvinfo : EIATTR_KPARAM_INFO
	.align		4
        /*0018*/ 	.byte	0x04, 0x17
        /*001a*/ 	.short	(.L_14 - .L_13)
.L_13:
        /*001c*/ 	.word	0x00000000
        /*0020*/ 	.short	0x0007
        /*0022*/ 	.short	0x0034
        /*0024*/ 	.byte	0x00, 0xf0, 0x11, 0x00


	//----- nvinfo : EIATTR_KPARAM_INFO
	.align		4
.L_14:
        /*0028*/ 	.byte	0x04, 0x17
        /*002a*/ 	.short	(.L_16 - .L_15)
.L_15:
        /*002c*/ 	.word	0x00000000
        /*0030*/ 	.short	0x0006
        /*0032*/ 	.short	0x0030
        /*0034*/ 	.byte	0x00, 0xf0, 0x11, 0x00


	//----- nvinfo : EIATTR_KPARAM_INFO
	.align		4
.L_16:
        /*0038*/ 	.byte	0x04, 0x17
        /*003a*/ 	.short	(.L_18 - .L_17)
.L_17:
        /*003c*/ 	.word	0x00000000
        /*0040*/ 	.short	0x0005
        /*0042*/ 	.short	0x0028
        /*0044*/ 	.byte	0x00, 0xf0, 0x21, 0x00


	//----- nvinfo : EIATTR_KPARAM_INFO
	.align		4
.L_18:
        /*0048*/ 	.byte	0x04, 0x17
        /*004a*/ 	.short	(.L_20 - .L_19)
.L_19:
        /*004c*/ 	.word	0x00000000
        /*0050*/ 	.short	0x0004
        /*0052*/ 	.short	0x0020
        /*0054*/ 	.byte	0x00, 0xf0, 0x21, 0x00


	//----- nvinfo : EIATTR_KPARAM_INFO
	.align		4
.L_20:
        /*0058*/ 	.byte	0x04, 0x17
        /*005a*/ 	.short	(.L_22 - .L_21)
.L_21:
        /*005c*/ 	.word	0x00000000
        /*0060*/ 	.short	0x0003
        /*0062*/ 	.short	0x0018
        /*0064*/ 	.byte	0x00, 0xf0, 0x21, 0x00


	//----- nvinfo : EIATTR_KPARAM_INFO
	.align		4
.L_22:
        /*0068*/ 	.byte	0x04, 0x17
        /*006a*/ 	.short	(.L_24 - .L_23)
.L_23:
        /*006c*/ 	.word	0x00000000
        /*0070*/ 	.short	0x0002
        /*0072*/ 	.short	0x0010
        /*0074*/ 	.byte	0x00, 0xf0, 0x21, 0x00


	//----- nvinfo : EIATTR_KPARAM_INFO
	.align		4
.L_24:
        /*0078*/ 	.byte	0x04, 0x17
        /*007a*/ 	.short	(.L_26 - .L_25)
.L_25:
        /*007c*/ 	.word	0x00000000
        /*0080*/ 	.short	0x0001
        /*0082*/ 	.short	0x0008
        /*0084*/ 	.byte	0x00, 0xf0, 0x21, 0x00


	//----- nvinfo : EIATTR_KPARAM_INFO
	.align		4
.L_26:
        /*0088*/ 	.byte	0x04, 0x17
        /*008a*/ 	.short	(.L_28 - .L_27)
.L_27:
        /*008c*/ 	.word	0x00000000
        /*0090*/ 	.short	0x0000
        /*0092*/ 	.short	0x0000
        /*0094*/ 	.byte	0x00, 0xf0, 0x21, 0x00


	//----- nvinfo : EIATTR_MAXREG_COUNT
	.align		4
.L_28:
        /*0098*/ 	.byte	0x03, 0x1b
        /*009a*/ 	.short	0x00ff


	//----- nvinfo : EIATTR_EXIT_INSTR_OFFSETS
	.align		4
        /*009c*/ 	.byte	0x04, 0x1c
        /*009e*/ 	.short	(.L_30 - .L_29)


	//   ....[0]....
.L_29:
        /*00a0*/ 	.word	0x00001fb0


	//   ....[1]....
        /*00a4*/ 	.word	0x00001fd0


	//----- nvinfo : EIATTR_CTAIDZ_USED
	.align		4
.L_30:
        /*00a8*/ 	.byte	0x01, 0x04
	.zero		2


	//----- nvinfo : EIATTR_MAX_THREADS
	.align		4
        /*00ac*/ 	.byte	0x04, 0x05
        /*00ae*/ 	.short	(.L_32 - .L_31)
.L_31:
        /*00b0*/ 	.word	0x00000100
        /*00b4*/ 	.word	0x00000001
        /*00b8*/ 	.word	0x00000001
.L_32:


//--------------------- .nv.rel.action            --------------------------
	.section	.nv.rel.action,"",@"SHT_CUDA_RELOCINFO"
	.align	8
	.sectionentsize	8
        /*0000*/ 	.byte	0x73, 0x00, 0x00, 0x00, 0x00, 0x00, 0x00, 0x00, 0x00, 0x00, 0x00, 0x11, 0x25, 0x00, 0x05, 0x36


//--------------------- .nv.constant0.triton__0d1d2d3d4d5d6de7 --------------------------
	.section	.nv.constant0.triton__0d1d2d3d4d5d6de7,"a",@progbits
	.align	4
.nv.constant0.triton__0d1d2d3d4d5d6de7:
	.zero		408


//--------------------- .text.triton__0d1d2d3d4d5d6de7 --------------------------
	.section	.text.triton__0d1d2d3d4d5d6de7,"ax",@progbits
	.sectionflags	@"SHF_BARRIERS=1"
	.sectioninfo	@"SHI_REGISTERS=40"
	.align	128
        .global         triton__0d1d2d3d4d5d6de7
        .type           triton__0d1d2d3d4d5d6de7,@function
        .size           triton__0d1d2d3d4d5d6de7,(.L_x_1 - triton__0d1d2d3d4d5d6de7)
        .other          triton__0d1d2d3d4d5d6de7,@"STO_CUDA_ENTRY STV_DEFAULT"
triton__0d1d2d3d4d5d6de7:
.text.triton__0d1d2d3d4d5d6de7:
[----:B------:R-:W-:-:S02]  /*0000*/  MOV R1, c[0x0][0x28] ;  /* 0x00000a0000017a02 */ /* 0x000fc40000000f00 */
[----:B------:R-:W0:Y:S01]  /*0010*/  S2R R0, SR_CTAID.Z ;  /* 0x0000000000007919 */ /* 0x000e220000002700 */
[----:B------:R-:W1:Y:S03]  /*0020*/  S2UR UR4, SR_CTAID.Y ;  /* 0x00000000000479c3 */ /* 0x000e660000002600 */
[----:B------:R-:W2:Y:S04]  /*0030*/  S2R R11, SR_TID.X ;  /* 0x00000000000b7919 */ /* 0x000ea80000002100 */
[----:B------:R-:W3:Y:S01]  /*0040*/  S2R R29, SR_CTAID.X ;  /* 0x00000000001d7919 */ /* 0x000ee20000002500 */
[----:B0-----:R-:W-:Y:S02]  /*0050*/  IADD3 R0, R0, 0x1, RZ ;  /* 0x0000000100007810 */ /* 0x001fe40007ffe0ff */
[----:B--2---:R-:W-:-:S03]  /*0060*/  SHF.L.U32 R14, R11, 0x2, RZ ;  /* 0x000000020b0e7819 */ /* 0x004fc600000006ff */
[----:B-1----:R-:W-:Y:S01]  /*0070*/  IMAD R0, R0, UR4, RZ ;  /* 0x0000000400007c24 */ /* 0x002fe2000f8e02ff */
[----:B------:R-:W-:Y:S01]  /*0080*/  SHF.R.U32.HI R12, RZ, 0x6, R11 ;  /* 0x00000006ff0c7819 */ /* 0x000fe2000001160b */
[----:B------:R-:W-:Y:S01]  /*0090*/  ULDC.64 UR4, c[0x0][0x118] ;  /* 0x0000460000047ab9 */ /* 0x000fe20000000a00 */
[----:B------:R-:W-:Y:S02]  /*00a0*/  LOP3.LUT R14, R14, 0xfc, RZ, 0xc0, !PT ;  /* 0x000000fc0e0e7812 */ /* 0x000fe400078ec0ff */
[----:B------:R-:W-:Y:S02]  /*00b0*/  SGXT.U32 R12, R12, 0x2 ;  /* 0x000000020c0c781a */ /* 0x000fe40000000000 */
[----:B---3--:R-:W-:Y:S02]  /*00c0*/  PRMT R15, R14, 0x6540, R29 ;  /* 0x000065400e0f7816 */ /* 0x008fe4000000001d */
[----:B------:R-:W-:Y:S02]  /*00d0*/  SHF.L.U32 R13, R0, 0x4, RZ ;  /* 0x00000004000d7819 */ /* 0x000fe400000006ff */
[----:B------:R-:W-:-:S02]  /*00e0*/  ISETP.GE.AND P0, PT, R15, 0xa8c, PT ;  /* 0x00000a8c0f00780c */ /* 0x000fc40003f06270 */
[C---:B------:R-:W-:Y:S02]  /*00f0*/  LOP3.LUT R2, R13.reuse, R12, RZ, 0xfc, !PT ;  /* 0x0000000c0d027212 */ /* 0x040fe400078efcff */
[----:B------:R-:W-:Y:S02]  /*0100*/  MOV R0, 0x2 ;  /* 0x0000000200007802 */ /* 0x000fe40000000f00 */
[C---:B------:R-:W-:Y:S01]  /*0110*/  ISETP.LT.AND P1, PT, R2.reuse, 0x1b80, !P0 ;  /* 0x00001b800200780c */ /* 0x040fe20004721270 */
[----:B------:R-:W-:Y:S01]  /*0120*/  IMAD R5, R2, 0xa8c, R15 ;  /* 0x00000a8c02057824 */ /* 0x000fe200078e020f */
[C-C-:B------:R-:W-:Y:S01]  /*0130*/  LOP3.LUT R7, R13.reuse, 0x4, R12.reuse, 0xfe, !PT ;  /* 0x000000040d077812 */ /* 0x140fe200078efe0c */
[----:B------:R-:W-:Y:S01]  /*0140*/  CS2R R2, SRZ ;  /* 0x0000000000027805 */ /* 0x000fe2000001ff00 */
[----:B------:R-:W-:Y:S01]  /*0150*/  LOP3.LUT R8, R13, 0x8, R12, 0xfe, !PT ;  /* 0x000000080d087812 */ /* 0x000fe200078efe0c */
[----:B------:R-:W-:Y:S01]  /*0160*/  IMAD.WIDE R4, R5, R0, c[0x0][0x160] ;  /* 0x0000580005047625 */ /* 0x000fe200078e0200 */
[----:B------:R-:W-:-:S02]  /*0170*/  ISETP.LT.AND P2, PT, R7, 0x1b80, !P0 ;  /* 0x00001b800700780c */ /* 0x000fc40004741270 */
[----:B------:R-:W-:Y:S01]  /*0180*/  LOP3.LUT R10, R13, 0xc, R12, 0xfe, !PT ;  /* 0x0000000c0d0a7812 */ /* 0x000fe200078efe0c */
[----:B------:R-:W-:-:S04]  /*0190*/  IMAD R17, R7, 0xa8c, R15 ;  /* 0x00000a8c07117824 */ /* 0x000fc800078e020f */
[----:B------:R0:W2:Y:S01]  /*01a0*/  @P1 LDG.E.EL.64 R2, [R4.64] ;  /* 0x0000000404021981 */ /* 0x0000a2000c2e1b00 */
[C---:B------:R-:W-:Y:S01]  /*01b0*/  ISETP.LT.AND P1, PT, R8.reuse, 0x1b80, !P0 ;  /* 0x00001b800800780c */ /* 0x040fe20004721270 */
[----:B------:R-:W-:Y:S01]  /*01c0*/  IMAD R19, R8, 0xa8c, R15 ;  /* 0x00000a8c08137824 */ /* 0x000fe200078e020f */
[----:B------:R-:W-:Y:S01]  /*01d0*/  ISETP.LT.AND P0, PT, R10, 0x1b80, !P0 ;  /* 0x00001b800a00780c */ /* 0x000fe20004701270 */
[----:B------:R-:W-:Y:S01]  /*01e0*/  CS2R R6, SRZ ;  /* 0x0000000000067805 */ /* 0x000fe2000001ff00 */
[----:B------:R-:W-:Y:S01]  /*01f0*/  IMAD.WIDE R16, R17, R0, c[0x0][0x160] ;  /* 0x0000580011107625 */ /* 0x000fe200078e0200 */
[----:B------:R-:W-:-:S03]  /*0200*/  CS2R R8, SRZ ;  /* 0x0000000000087805 */ /* 0x000fc6000001ff00 */
[----:B------:R-:W-:Y:S01]  /*0210*/  IMAD R21, R10, 0xa8c, R15 ;  /* 0x00000a8c0a157824 */ /* 0x000fe200078e020f */
[----:B0-----:R-:W-:Y:S01]  /*0220*/  CS2R R4, SRZ ;  /* 0x0000000000047805 */ /* 0x001fe2000001ff00 */
[-C--:B------:R-:W-:Y:S01]  /*0230*/  IMAD.WIDE R18, R19, R0.reuse, c[0x0][0x160] ;  /* 0x0000580013127625 */ /* 0x080fe200078e0200 */
[----:B------:R0:W3:Y:S03]  /*0240*/  @P2 LDG.E.EL.64 R6, [R16.64] ;  /* 0x0000000410062981 */ /* 0x0000e6000c2e1b00 */
[----:B------:R-:W-:Y:S01]  /*0250*/  IMAD.WIDE R20, R21, R0, c[0x0][0x160] ;  /* 0x0000580015147625 */ /* 0x000fe200078e0200 */
[----:B------:R1:W4:Y:S04]  /*0260*/  @P1 LDG.E.EL.64 R8, [R18.64] ;  /* 0x0000000412081981 */ /* 0x000328000c2e1b00 */
[----:B------:R5:W4:Y:S01]  /*0270*/  @P0 LDG.E.EL.64 R4, [R20.64] ;  /* 0x0000000414040981 */ /* 0x000b22000c2e1b00 */
[----:B------:R-:W-:-:S02]  /*0280*/  SHF.L.U32 R10, R11, 0x3, RZ ;  /* 0x000000030b0a7819 */ /* 0x000fc400000006ff */
[----:B------:R-:W-:Y:S02]  /*0290*/  MOV R36, 0x4 ;  /* 0x0000000400247802 */ /* 0x000fe40000000f00 */
[----:B------:R-:W-:Y:S02]  /*02a0*/  LOP3.LUT R10, R10, 0x8, RZ, 0xc0, !PT ;  /* 0x000000080a0a7812 */ /* 0x000fe400078ec0ff */
[----:B------:R-:W-:Y:S02]  /*02b0*/  MOV R34, RZ ;  /* 0x000000ff00227202 */ /* 0x000fe40000000f00 */
[C-C-:B------:R-:W-:Y:S02]  /*02c0*/  LOP3.LUT R15, R13.reuse, 0x2, R10.reuse, 0xfe, !PT ;  /* 0x000000020d0f7812 */ /* 0x140fe400078efe0a */
[C-C-:B------:R-:W-:Y:S02]  /*02d0*/  LOP3.LUT R22, R13.reuse, 0x4, R10.reuse, 0xfe, !PT ;  /* 0x000000040d167812 */ /* 0x140fe400078efe0a */
[----:B0-----:R-:W-:Y:S01]  /*02e0*/  LOP3.LUT R16, R13, 0x6, R10, 0xfe, !PT ;  /* 0x000000060d107812 */ /* 0x001fe200078efe0a */
[----:B------:R-:W-:Y:S01]  /*02f0*/  IMAD.HI R17, R15, 0x66666667, RZ ;  /* 0x666666670f117827 */ /* 0x000fe200078e02ff */
[----:B------:R-:W-:-:S02]  /*0300*/  LOP3.LUT R13, R13, R10, RZ, 0xfc, !PT ;  /* 0x0000000a0d0d7212 */ /* 0x000fc400078efcff */
[----:B------:R-:W-:Y:S01]  /*0310*/  MOV R32, RZ ;  /* 0x000000ff00207202 */ /* 0x000fe20000000f00 */
[----:B-1----:R-:W-:Y:S01]  /*0320*/  IMAD.HI R19, R22, 0x66666667, RZ ;  /* 0x6666666716137827 */ /* 0x002fe200078e02ff */
[----:B-----5:R-:W-:Y:S02]  /*0330*/  SHF.R.U32.HI R20, RZ, 0x1f, R17 ;  /* 0x0000001fff147819 */ /* 0x020fe40000011611 */
[C---:B------:R-:W-:Y:S01]  /*0340*/  ISETP.GE.AND P0, PT, R13.reuse, 0x1b80, PT ;  /* 0x00001b800d00780c */ /* 0x040fe20003f06270 */
[----:B------:R-:W-:Y:S01]  /*0350*/  IMAD.HI R18, R13, 0x66666667, RZ ;  /* 0x666666670d127827 */ /* 0x000fe200078e02ff */
[----:B------:R-:W-:Y:S02]  /*0360*/  SHF.R.U32.HI R24, RZ, 0x1f, R19 ;  /* 0x0000001fff187819 */ /* 0x000fe40000011613 */
[----:B------:R-:W-:Y:S01]  /*0370*/  LEA.HI R20, R17, R20, RZ, 0x19 ;  /* 0x0000001411147211 */ /* 0x000fe200078fc8ff */
[----:B------:R-:W-:Y:S01]  /*0380*/  IMAD.HI R23, R16, 0x66666667, RZ ;  /* 0x6666666710177827 */ /* 0x000fe200078e02ff */
[----:B------:R-:W-:-:S02]  /*0390*/  LEA.HI R21, R19, R24, RZ, 0x19 ;  /* 0x0000001813157211 */ /* 0x000fc400078fc8ff */
[----:B------:R-:W-:Y:S01]  /*03a0*/  SHF.R.U32.HI R19, RZ, 0x1f, R18 ;  /* 0x0000001fff137819 */ /* 0x000fe20000011612 */
[----:B------:R-:W-:Y:S01]  /*03b0*/  IMAD R15, R20, -0x140, R15 ;  /* 0xfffffec0140f7824 */ /* 0x000fe200078e020f */
[----:B------:R-:W-:Y:S01]  /*03c0*/  SHF.R.U32.HI R26, RZ, 0x1f, R23 ;  /* 0x0000001fff1a7819 */ /* 0x000fe20000011617 */
[----:B------:R-:W-:Y:S01]  /*03d0*/  IMAD R22, R21, -0x140, R22 ;  /* 0xfffffec015167824 */ /* 0x000fe200078e0216 */
[----:B------:R-:W-:Y:S01]  /*03e0*/  LEA.HI.SX32 R20, R18, R19, 0x19 ;  /* 0x0000001312147211 */ /* 0x000fe200078fcaff */
[----:B------:R-:W-:Y:S01]  /*03f0*/  IMAD R17, R14, 0x18, RZ ;  /* 0x000000180e117824 */ /* 0x000fe200078e02ff */
[----:B------:R-:W-:Y:S02]  /*0400*/  LEA.HI R23, R23, R26, RZ, 0x19 ;  /* 0x0000001a17177211 */ /* 0x000fe400078fc8ff */
[----:B------:R-:W-:Y:S01]  /*0410*/  PRMT R15, R15, 0x9910, RZ ;  /* 0x000099100f0f7816 */ /* 0x000fe200000000ff */
[----:B------:R-:W-:Y:S01]  /*0420*/  IMAD R21, R20, -0x140, R13 ;  /* 0xfffffec014157824 */ /* 0x000fe200078e020d */
[----:B------:R-:W-:Y:S01]  /*0430*/  PRMT R18, R22, 0x9910, RZ ;  /* 0x0000991016127816 */ /* 0x000fe200000000ff */
[----:B------:R-:W-:Y:S01]  /*0440*/  IMAD R23, R23, -0x140, R16 ;  /* 0xfffffec017177824 */ /* 0x000fe200078e0210 */
[----:B------:R-:W-:-:S02]  /*0450*/  MOV R22, R15 ;  /* 0x0000000f00167202 */ /* 0x000fc40000000f00 */
[----:B------:R-:W-:Y:S01]  /*0460*/  PRMT R19, R21, 0x9910, RZ ;  /* 0x0000991015137816 */ /* 0x000fe200000000ff */
[----:B------:R-:W-:Y:S01]  /*0470*/  IMAD R18, R18, 0x6667, RZ ;  /* 0x0000666712127824 */ /* 0x000fe200078e02ff */
[----:B------:R-:W-:Y:S01]  /*0480*/  PRMT R24, R23, 0x9910, RZ ;  /* 0x0000991017187816 */ /* 0x000fe200000000ff */
[----:B------:R-:W-:Y:S01]  /*0490*/  IMAD R22, R22, 0x6667, RZ ;  /* 0x0000666716167824 */ /* 0x000fe200078e02ff */
[----:B------:R-:W-:Y:S01]  /*04a0*/  LOP3.LUT R16, R17, R12, RZ, 0xfc, !PT ;  /* 0x0000000c11107212 */ /* 0x000fe200078efcff */
[----:B------:R-:W-:Y:S01]  /*04b0*/  IMAD R19, R19, 0x6667, RZ ;  /* 0x0000666713137824 */ /* 0x000fe200078e02ff */
[C-C-:B------:R-:W-:Y:S02]  /*04c0*/  LOP3.LUT R14, R17.reuse, 0x4, R12.reuse, 0xfe, !PT ;  /* 0x00000004110e7812 */ /* 0x140fe400078efe0c */
[C-C-:B------:R-:W-:Y:S02]  /*04d0*/  LOP3.LUT R15, R17.reuse, 0x8, R12.reuse, 0xfe, !PT ;  /* 0x00000008110f7812 */ /* 0x140fe400078efe0c */
[----:B------:R-:W-:Y:S01]  /*04e0*/  LOP3.LUT R12, R17, 0xc, R12, 0xfe, !PT ;  /* 0x0000000c110c7812 */ /* 0x000fe200078efe0c */
[----:B------:R-:W-:Y:S01]  /*04f0*/  IMAD R17, R24, 0x6667, RZ ;  /* 0x0000666718117824 */ /* 0x000fe200078e02ff */
[----:B------:R-:W-:-:S02]  /*0500*/  SHF.R.S32.HI R24, RZ, 0x10, R18 ;  /* 0x00000010ff187819 */ /* 0x000fc40000011412 */
[----:B------:R-:W-:Y:S02]  /*0510*/  SHF.R.S32.HI R23, RZ, 0x10, R22 ;  /* 0x00000010ff177819 */ /* 0x000fe40000011416 */
[----:B------:R-:W-:Y:S02]  /*0520*/  SHF.R.S32.HI R13, RZ, 0x10, R19 ;  /* 0x00000010ff0d7819 */ /* 0x000fe40000011413 */
[----:B------:R-:W-:Y:S02]  /*0530*/  LOP3.LUT R26, R24, 0xffff, RZ, 0xc0, !PT ;  /* 0x0000ffff181a7812 */ /* 0x000fe400078ec0ff */
[----:B------:R-:W-:Y:S02]  /*0540*/  LOP3.LUT R23, R23, 0xffff, RZ, 0xc0, !PT ;  /* 0x0000ffff17177812 */ /* 0x000fe400078ec0ff */
[----:B------:R-:W-:Y:S02]  /*0550*/  SHF.R.S32.HI R24, RZ, 0x10, R17 ;  /* 0x00000010ff187819 */ /* 0x000fe40000011411 */
[----:B------:R-:W-:-:S02]  /*0560*/  LOP3.LUT R25, R13, 0xffff, RZ, 0xc0, !PT ;  /* 0x0000ffff0d197812 */ /* 0x000fc400078ec0ff */
[----:B------:R-:W-:Y:S02]  /*0570*/  SHF.R.U32.HI R13, RZ, 0xf, R26 ;  /* 0x0000000fff0d7819 */ /* 0x000fe4000001161a */
[----:B------:R-:W-:Y:S02]  /*0580*/  SHF.R.U32.HI R23, RZ, 0xf, R23 ;  /* 0x0000000fff177819 */ /* 0x000fe40000011617 */
[----:B------:R-:W-:Y:S02]  /*0590*/  LOP3.LUT R26, R24, 0xffff, RZ, 0xc0, !PT ;  /* 0x0000ffff181a7812 */ /* 0x000fe400078ec0ff */
[----:B------:R-:W-:Y:S02]  /*05a0*/  SHF.R.U32.HI R24, RZ, 0xf, R25 ;  /* 0x0000000fff187819 */ /* 0x000fe40000011619 */
[----:B------:R-:W-:Y:S02]  /*05b0*/  LEA.HI.SX32 R13, R18, R13, 0xe ;  /* 0x0000000d120d7211 */ /* 0x000fe400078f72ff */
[----:B------:R-:W-:-:S02]  /*05c0*/  LEA.HI.SX32 R22, R22, R23, 0xe ;  /* 0x0000001716167211 */ /* 0x000fc400078f72ff */
[----:B------:R-:W-:Y:S02]  /*05d0*/  SHF.R.U32.HI R18, RZ, 0xf, R26 ;  /* 0x0000000fff127819 */ /* 0x000fe4000001161a */
[----:B------:R-:W-:Y:S02]  /*05e0*/  SHF.L.U32 R23, R16, 0x1, RZ ;  /* 0x0000000110177819 */ /* 0x000fe400000006ff */
[----:B------:R-:W-:Y:S02]  /*05f0*/  LEA.HI.SX32 R16, R19, R24, 0xe ;  /* 0x0000001813107211 */ /* 0x000fe400078f72ff */
[----:B------:R-:W-:Y:S02]  /*0600*/  LEA.HI.SX32 R17, R17, R18, 0xe ;  /* 0x0000001211117211 */ /* 0x000fe400078f72ff */
[----:B------:R-:W-:Y:S02]  /*0610*/  SHF.L.U32 R14, R14, 0x1, RZ ;  /* 0x000000010e0e7819 */ /* 0x000fe400000006ff */
[----:B------:R-:W-:-:S02]  /*0620*/  SHF.L.U32 R18, R15, 0x1, RZ ;  /* 0x000000010f127819 */ /* 0x000fc400000006ff */
[----:B------:R-:W-:Y:S02]  /*0630*/  SHF.L.U32 R12, R12, 0x1, RZ ;  /* 0x000000010c0c7819 */ /* 0x000fe400000006ff */
[----:B------:R-:W-:Y:S02]  /*0640*/  PRMT R17, R17, 0x9910, RZ ;  /* 0x0000991011117816 */ /* 0x000fe400000000ff */
[----:B------:R-:W-:Y:S02]  /*0650*/  MOV R30, RZ ;  /* 0x000000ff001e7202 */ /* 0x000fe40000000f00 */
[----:B------:R-:W-:Y:S02]  /*0660*/  MOV R28, RZ ;  /* 0x000000ff001c7202 */ /* 0x000fe40000000f00 */
[----:B--2---:R-:W-:Y:S01]  /*0670*/  SHF.R.U32.HI R24, RZ, 0x10, R2 ;  /* 0x00000010ff187819 */ /* 0x004fe20000011602 */
[----:B------:R0:W-:Y:S01]  /*0680*/  STS.U16 [R23], R2 ;  /* 0x0000000217007388 */ /* 0x0001e20000000400 */
[----:B------:R-:W-:-:S03]  /*0690*/  SHF.R.U32.HI R26, RZ, 0x10, R3 ;  /* 0x00000010ff1a7819 */ /* 0x000fc60000011603 */
[----:B------:R1:W-:Y:S04]  /*06a0*/  STS.U16 [R23+0x60], R3 ;  /* 0x0000600317007388 */ /* 0x0003e80000000400 */
[----:B------:R-:W-:Y:S01]  /*06b0*/  STS.U16 [R23+0x30], R24 ;  /* 0x0000301817007388 */ /* 0x000fe20000000400 */
[----:B---3--:R-:W-:-:S03]  /*06c0*/  SHF.R.U32.HI R19, RZ, 0x10, R6 ;  /* 0x00000010ff137819 */ /* 0x008fc60000011606 */
[----:B------:R2:W-:Y:S01]  /*06d0*/  STS.U16 [R23+0x90], R26 ;  /* 0x0000901a17007388 */ /* 0x0005e20000000400 */
[----:B------:R-:W-:Y:S02]  /*06e0*/  SHF.R.U32.HI R25, RZ, 0x10, R7 ;  /* 0x00000010ff197819 */ /* 0x000fe40000011607 */
[----:B----4-:R-:W-:Y:S01]  /*06f0*/  SHF.R.U32.HI R15, RZ, 0x10, R8 ;  /* 0x00000010ff0f7819 */ /* 0x010fe20000011608 */
[----:B------:R-:W-:Y:S01]  /*0700*/  STS.U16 [R23+0x8], R6 ;  /* 0x0000080617007388 */ /* 0x000fe20000000400 */
[----:B------:R-:W-:Y:S02]  /*0710*/  SHF.R.U32.HI R31, RZ, 0x10, R9 ;  /* 0x00000010ff1f7819 */ /* 0x000fe40000011609 */
[----:B0-----:R-:W-:Y:S01]  /*0720*/  SHF.R.U32.HI R2, RZ, 0x10, R4 ;  /* 0x00000010ff027819 */ /* 0x001fe20000011604 */
[----:B------:R-:W-:Y:S01]  /*0730*/  STS.U16 [R14+0x30], R19 ;  /* 0x000030130e007388 */ /* 0x000fe20000000400 */
[----:B-1----:R-:W-:Y:S01]  /*0740*/  SHF.R.U32.HI R3, RZ, 0x10, R5 ;  /* 0x00000010ff037819 */ /* 0x002fe20000011605 */
[----:B--2---:R-:W-:-:S02]  /*0750*/  CS2R R26, SRZ ;  /* 0x00000000001a7805 */ /* 0x004fc4000001ff00 */
[----:B------:R0:W-:Y:S04]  /*0760*/  STS.U16 [R14+0x60], R7 ;  /* 0x000060070e007388 */ /* 0x0001e80000000400 */
[----:B------:R1:W-:Y:S04]  /*0770*/  STS.U16 [R14+0x90], R25 ;  /* 0x000090190e007388 */ /* 0x0003e80000000400 */
[----:B------:R-:W-:Y:S01]  /*0780*/  STS.U16 [R23+0x10], R8 ;  /* 0x0000100817007388 */ /* 0x000fe20000000400 */
[----:B0-----:R-:W-:-:S03]  /*0790*/  PRMT R7, R22, 0x9910, RZ ;  /* 0x0000991016077816 */ /* 0x001fc600000000ff */
[----:B------:R-:W-:Y:S01]  /*07a0*/  STS.U16 [R18+0x30], R15 ;  /* 0x0000300f12007388 */ /* 0x000fe20000000400 */
[----:B-1----:R-:W-:-:S03]  /*07b0*/  PRMT R25, R16, 0x9910, RZ ;  /* 0x0000991010197816 */ /* 0x002fc600000000ff */
[----:B------:R0:W-:Y:S04]  /*07c0*/  STS.U16 [R18+0x60], R9 ;  /* 0x0000600912007388 */ /* 0x0001e80000000400 */
[----:B------:R1:W-:Y:S04]  /*07d0*/  STS.U16 [R18+0x90], R31 ;  /* 0x0000901f12007388 */ /* 0x0003e80000000400 */
[----:B------:R-:W-:Y:S01]  /*07e0*/  STS.U16 [R23+0x18], R4 ;  /* 0x0000180417007388 */ /* 0x000fe20000000400 */
[----:B0-----:R-:W-:-:S03]  /*07f0*/  MOV R9, R17 ;  /* 0x0000001100097202 */ /* 0x001fc60000000f00 */
[----:B------:R0:W-:Y:S01]  /*0800*/  STS.U16 [R12+0x30], R2 ;  /* 0x000030020c007388 */ /* 0x0001e20000000400 */
[----:B------:R-:W-:-:S03]  /*0810*/  LEA R15, R20, R9, 0x5 ;  /* 0x00000009140f7211 */ /* 0x000fc600078e28ff */
[----:B------:R-:W-:Y:S01]  /*0820*/  STS.U16 [R12+0x60], R5 ;  /* 0x000060050c007388 */ /* 0x000fe20000000400 */
[----:B-1----:R-:W-:Y:S01]  /*0830*/  CS2R R18, SRZ ;  /* 0x0000000000127805 */ /* 0x002fe2000001ff00 */
[C---:B------:R-:W-:Y:S01]  /*0840*/  LEA R25, R20.reuse, R25, 0x5 ;  /* 0x0000001914197211 */ /* 0x040fe200078e28ff */
[----:B------:R-:W-:Y:S01]  /*0850*/  IMAD.WIDE R8, R15, R36, c[0x0][0x170] ;  /* 0x00005c000f087625 */ /* 0x000fe200078e0224 */
[----:B------:R-:W-:Y:S01]  /*0860*/  STS.U16 [R12+0x90], R3 ;  /* 0x000090030c007388 */ /* 0x000fe20000000400 */
[----:B0-----:R-:W-:Y:S02]  /*0870*/  PRMT R2, R13, 0x9910, RZ ;  /* 0x000099100d027816 */ /* 0x001fe400000000ff */
[C---:B------:R-:W-:Y:S01]  /*0880*/  LEA R13, R20.reuse, R7, 0x5 ;  /* 0x00000007140d7211 */ /* 0x040fe200078e28ff */
[----:B------:R-:W-:Y:S06]  /*0890*/  BAR.SYNC 0x0 ;  /* 0x0000000000007b1d */ /* 0x000fec0000000000 */
[----:B------:R-:W-:Y:S01]  /*08a0*/  MOV R5, R2 ;  /* 0x0000000200057202 */ /* 0x000fe20000000f00 */
[-C--:B------:R-:W-:Y:S01]  /*08b0*/  IMAD.WIDE R2, R13, R36.reuse, c[0x0][0x170] ;  /* 0x00005c000d027625 */ /* 0x080fe200078e0224 */
[----:B------:R0:W2:Y:S02]  /*08c0*/  @!P0 LDG.E.EL R26, [R8.64] ;  /* 0x00000004081a8981 */ /* 0x0000a4000c2e1900 */
[----:B------:R-:W-:Y:S01]  /*08d0*/  LEA R17, R20, R5, 0x5 ;  /* 0x0000000514117211 */ /* 0x000fe200078e28ff */
[-C--:B------:R-:W-:Y:S01]  /*08e0*/  IMAD.WIDE R4, R25, R36.reuse, c[0x0][0x170] ;  /* 0x00005c0019047625 */ /* 0x080fe200078e0224 */
[----:B------:R0:W3:Y:S03]  /*08f0*/  @!P0 LDG.E.EL R34, [R8.64] ;  /* 0x0000000408228981 */ /* 0x0000e6000c2e1900 */
[-C--:B------:R-:W-:Y:S01]  /*0900*/  IMAD.WIDE R6, R17, R36.reuse, c[0x0][0x170] ;  /* 0x00005c0011067625 */ /* 0x080fe200078e0224 */
[----:B------:R1:W4:Y:S04]  /*0910*/  @!P0 LDG.E.EL R32, [R2.64] ;  /* 0x0000000402208981 */ /* 0x000328000c2e1900 */
[----:B------:R5:W4:Y:S04]  /*0920*/  @!P0 LDG.E.EL R18, [R6.64] ;  /* 0x0000000406128981 */ /* 0x000b28000c2e1900 */
[----:B------:R5:W4:Y:S01]  /*0930*/  @!P0 LDG.E.EL R19, [R6.64] ;  /* 0x0000000406138981 */ /* 0x000b22000c2e1900 */
[----:B------:R-:W-:Y:S01]  /*0940*/  MOV R16, RZ ;  /* 0x000000ff00107202 */ /* 0x000fe20000000f00 */
[----:B0-----:R-:W-:-:S02]  /*0950*/  IMAD.WIDE R8, R15, R36, c[0x0][0x168] ;  /* 0x00005a000f087625 */ /* 0x001fc400078e0224 */
[----:B------:R1:W4:Y:S04]  /*0960*/  @!P0 LDG.E.EL R27, [R2.64] ;  /* 0x00000004021b8981 */ /* 0x000328000c2e1900 */
[----:B------:R5:W4:Y:S04]  /*0970*/  @!P0 LDG.E.EL R30, [R4.64] ;  /* 0x00000004041e8981 */ /* 0x000b28000c2e1900 */
[----:B------:R5:W4:Y:S01]  /*0980*/  @!P0 LDG.E.EL R28, [R4.64] ;  /* 0x00000004041c8981 */ /* 0x000b22000c2e1900 */
[----:B------:R-:W-:Y:S01]  /*0990*/  CS2R R14, SRZ ;  /* 0x00000000000e7805 */ /* 0x000fe2000001ff00 */
[----:B-1----:R-:W-:Y:S01]  /*09a0*/  IMAD.WIDE R2, R17, R36, c[0x0][0x168] ;  /* 0x00005a0011027625 */ /* 0x002fe200078e0224 */
[----:B------:R-:W-:Y:S01]  /*09b0*/  MOV R17, RZ ;  /* 0x000000ff00117202 */ /* 0x000fe20000000f00 */
[----:B------:R0:W4:Y:S04]  /*09c0*/  @!P0 LDG.E.EL R16, [R8.64] ;  /* 0x0000000408108981 */ /* 0x000128000c2e1900 */
[----:B------:R0:W4:Y:S04]  /*09d0*/  @!P0 LDG.E.EL R15, [R8.64] ;  /* 0x00000004080f8981 */ /* 0x000128000c2e1900 */
[----:B------:R1:W4:Y:S04]  /*09e0*/  @!P0 LDG.E.EL R17, [R2.64] ;  /* 0x0000000402118981 */ /* 0x000328000c2e1900 */
[----:B------:R1:W4:Y:S01]  /*09f0*/  @!P0 LDG.E.EL R14, [R2.64] ;  /* 0x00000004020e8981 */ /* 0x000322000c2e1900 */
[----:B------:R-:W-:-:S04]  /*0a00*/  SHF.R.U32.HI R33, RZ, 0x1, R11 ;  /* 0x00000001ff217819 */ /* 0x000fc8000001160b */
[----:B------:R-:W-:-:S05]  /*0a10*/  SGXT.U32 R33, R33, 0x7 ;  /* 0x000000072121781a */ /* 0x000fca0000000000 */
[----:B------:R-:W-:-:S05]  /*0a20*/  IMAD R10, R33, 0x18, R10 ;  /* 0x00000018210a7824 */ /* 0x000fca00078e020a */
[----:B------:R-:W-:-:S05]  /*0a30*/  SHF.L.U32 R35, R10, 0x1, RZ ;  /* 0x000000010a237819 */ /* 0x000fca00000006ff */
[----:B0-----:R-:W0:Y:S04]  /*0a40*/  LDS.128 R8, [R35+0x1800] ;  /* 0x0018000023087984 */ /* 0x001e280000000c00 */
[----:B-----5:R5:W2:Y:S01]  /*0a50*/  LDS.128 R4, [R35] ;  /* 0x0000000023047984 */ /* 0x020aa20000000c00 */
[----:B------:R-:W-:Y:S01]  /*0a60*/  MOV R31, 0x381b5837 ;  /* 0x381b5837001f7802 */ /* 0x000fe20000000f00 */
[----:B------:R-:W-:Y:S01]  /*0a70*/  CS2R R22, SRZ ;  /* 0x0000000000167805 */ /* 0x000fe2000001ff00 */
[----:B------:R-:W-:-:S04]  /*0a80*/  IMAD.WIDE R12, R13, R36, c[0x0][0x168] ;  /* 0x00005a000d0c7625 */ /* 0x000fc800078e0224 */
[----:B-1----:R-:W-:Y:S01]  /*0a90*/  IMAD.WIDE R2, R25, R36, c[0x0][0x168] ;  /* 0x00005a0019027625 */ /* 0x002fe200078e0224 */
[----:B------:R0:W4:Y:S01]  /*0aa0*/  @!P0 LDG.E.EL R22, [R12.64] ;  /* 0x000000040c168981 */ /* 0x000122000c2e1900 */
[----:B------:R-:W-:-:S03]  /*0ab0*/  CS2R R24, SRZ ;  /* 0x0000000000187805 */ /* 0x000fc6000001ff00 */
[----:B------:R0:W4:Y:S04]  /*0ac0*/  @!P0 LDG.E.EL R23, [R12.64] ;  /* 0x000000040c178981 */ /* 0x000128000c2e1900 */
[----:B------:R1:W4:Y:S04]  /*0ad0*/  @!P0 LDG.E.EL R24, [R2.64] ;  /* 0x0000000402188981 */ /* 0x000328000c2e1900 */
[----:B------:R1:W4:Y:S01]  /*0ae0*/  @!P0 LDG.E.EL R25, [R2.64] ;  /* 0x0000000402198981 */ /* 0x000322000c2e1900 */
[--C-:B0-----:R-:W-:Y:S02]  /*0af0*/  HADD2.F32 R13, -RZ, R11.reuse.H1_H1 ;  /* 0x3000000bff0d7230 */ /* 0x101fe40000004100 */
[----:B------:R-:W-:Y:S01]  /*0b00*/  HADD2.F32 R12, -RZ, R11.H0_H0 ;  /* 0x2000000bff0c7230 */ /* 0x000fe20000004100 */
[-C--:B--2---:R-:W-:Y:S01]  /*0b10*/  FFMA R36, R26, R31.reuse, 9.9999997473787516356e-06 ;  /* 0x3727c5ac1a247423 */ /* 0x084fe2000000001f */
[----:B------:R-:W-:Y:S01]  /*0b20*/  PRMT R26, R33, 0x6540, R29 ;  /* 0x00006540211a7816 */ /* 0x000fe2000000001d */
[----:B---3--:R-:W-:-:S02]  /*0b30*/  FFMA R34, R34, R31, 9.9999997473787516356e-06 ;  /* 0x3727c5ac22227423 */ /* 0x008fc4000000001f */
[----:B-----5:R0:W2:Y:S01]  /*0b40*/  MUFU.RSQ R35, R36 ;  /* 0x0000002400237308 */ /* 0x0200a20000001400 */
[----:B------:R-:W-:Y:S01]  /*0b50*/  HADD2.F32 R33, -RZ, R7.H1_H1 ;  /* 0x30000007ff217230 */ /* 0x000fe20000004100 */
[-C--:B----4-:R-:W-:Y:S01]  /*0b60*/  FFMA R29, R32, R31.reuse, 9.9999997473787516356e-06 ;  /* 0x3727c5ac201d7423 */ /* 0x090fe2000000001f */
[-C--:B------:R-:W-:Y:S01]  /*0b70*/  FFMA R18, R18, R31.reuse, 9.9999997473787516356e-06 ;  /* 0x3727c5ac12127423 */ /* 0x080fe2000000001f */
[----:B------:R-:W-:-:S04]  /*0b80*/  FFMA R19, R19, R31, 9.9999997473787516356e-06 ;  /* 0x3727c5ac13137423 */ /* 0x000fc8000000001f */
[----:B------:R-:W3:Y:S01]  /*0b90*/  MUFU.RSQ R11, R18 ;  /* 0x00000012000b7308 */ /* 0x000ee20000001400 */
[-C--:B------:R-:W-:Y:S01]  /*0ba0*/  FFMA R27, R27, R31.reuse, 9.9999997473787516356e-06 ;  /* 0x3727c5ac1b1b7423 */ /* 0x080fe2000000001f */
[----:B------:R-:W-:-:S06]  /*0bb0*/  FFMA R30, R30, R31, 9.9999997473787516356e-06 ;  /* 0x3727c5ac1e1e7423 */ /* 0x000fcc000000001f */
[----:B------:R4:W5:Y:S01]  /*0bc0*/  MUFU.RSQ R32, R34 ;  /* 0x0000002200207308 */ /* 0x0009620000001400 */
[----:B------:R-:W-:Y:S01]  /*0bd0*/  FFMA R28, R28, R31, 9.9999997473787516356e-06 ;  /* 0x3727c5ac1c1c7423 */ /* 0x000fe2000000001f */
[----:B0-----:R-:W-:-:S06]  /*0be0*/  HADD2.F32 R36, -RZ, R7.H0_H0 ;  /* 0x20000007ff247230 */ /* 0x001fcc0000004100 */
[----:B------:R-:W0:Y:S01]  /*0bf0*/  MUFU.RSQ R31, R19 ;  /* 0x00000013001f7308 */ /* 0x000e220000001400 */
[--C-:B------:R-:W-:Y:S01]  /*0c00*/  HADD2.F32 R7, -RZ, R6.reuse.H1_H1 ;  /* 0x30000006ff077230 */ /* 0x100fe20000004100 */
[--C-:B------:R-:W-:Y:S01]  /*0c10*/  FADD R33, R33, -R16.reuse ;  /* 0x8000001021217221 */ /* 0x100fe20000000000 */
[----:B-1----:R-:W-:Y:S01]  /*0c20*/  FADD R3, R13, -R16 ;  /* 0x800000100d037221 */ /* 0x002fe20000000000 */
[----:B------:R-:W-:Y:S02]  /*0c30*/  HADD2.F32 R6, -RZ, R6.H0_H0 ;  /* 0x20000006ff067230 */ /* 0x000fe40000004100 */
[--C-:B------:R-:W-:Y:S02]  /*0c40*/  HADD2.F32 R16, -RZ, R10.reuse.H0_H0 ;  /* 0x2000000aff107230 */ /* 0x100fe40000004100 */
[----:B------:R-:W-:Y:S01]  /*0c50*/  HADD2.F32 R13, -RZ, R10.H1_H1 ;  /* 0x3000000aff0d7230 */ /* 0x000fe20000004100 */
[----:B------:R-:W-:Y:S01]  /*0c60*/  FADD R36, R36, -R15 ;  /* 0x8000000f24247221 */ /* 0x000fe20000000000 */
[----:B------:R-:W-:Y:S01]  /*0c70*/  FADD R10, R6, -R17 ;  /* 0x80000011060a7221 */ /* 0x000fe20000000000 */
[----:B------:R-:W-:Y:S01]  /*0c80*/  FADD R12, R12, -R15 ;  /* 0x8000000f0c0c7221 */ /* 0x000fe20000000000 */
[--C-:B----4-:R-:W-:Y:S01]  /*0c90*/  FADD R34, R7, -R14.reuse ;  /* 0x8000000e07227221 */ /* 0x110fe20000000000 */
[----:B------:R-:W-:Y:S01]  /*0ca0*/  FADD R16, R16, -R17 ;  /* 0x8000001110107221 */ /* 0x000fe20000000000 */
[----:B------:R-:W-:Y:S01]  /*0cb0*/  FADD R2, R13, -R14 ;  /* 0x8000000e0d027221 */ /* 0x000fe20000000000 */
[----:B--2---:R-:W-:Y:S01]  /*0cc0*/  FMUL R36, R35, R36 ;  /* 0x0000002423247220 */ /* 0x004fe20000400000 */
[----:B---3--:R-:W-:Y:S01]  /*0cd0*/  FMUL R10, R11, R10 ;  /* 0x0000000a0b0a7220 */ /* 0x008fe20000400000 */
[----:B------:R-:W-:Y:S01]  /*0ce0*/  FMUL R35, R35, R12 ;  /* 0x0000000c23237220 */ /* 0x000fe20000400000 */
[C---:B-----5:R-:W-:Y:S01]  /*0cf0*/  FMUL R33, R32.reuse, R33 ;  /* 0x0000002120217220 */ /* 0x060fe20000400000 */
[----:B------:R-:W-:Y:S01]  /*0d00*/  FMUL R11, R11, R16 ;  /* 0x000000100b0b7220 */ /* 0x000fe20000400000 */
[C---:B0-----:R-:W-:Y:S01]  /*0d10*/  FMUL R34, R31.reuse, R34 ;  /* 0x000000221f227220 */ /* 0x041fe20000400000 */
[----:B------:R-:W-:Y:S01]  /*0d20*/  FMUL R32, R32, R3 ;  /* 0x0000000320207220 */ /* 0x000fe20000400000 */
[----:B------:R-:W-:Y:S01]  /*0d30*/  CS2R R12, SRZ ;  /* 0x00000000000c7805 */ /* 0x000fe2000001ff00 */
[----:B------:R-:W-:Y:S01]  /*0d40*/  CS2R R14, SRZ ;  /* 0x00000000000e7805 */ /* 0x000fe2000001ff00 */
[----:B------:R-:W-:Y:S01]  /*0d50*/  FMUL R31, R31, R2 ;  /* 0x000000021f1f7220 */ /* 0x000fe20000400000 */
[----:B------:R-:W-:Y:S01]  /*0d60*/  CS2R R16, SRZ ;  /* 0x0000000000107805 */ /* 0x000fe2000001ff00 */
[----:B------:R-:W-:Y:S01]  /*0d70*/  CS2R R18, SRZ ;  /* 0x0000000000127805 */ /* 0x000fe2000001ff00 */
[----:B------:R-:W-:-:S04]  /*0d80*/  IMAD.WIDE R6, R21, R0, c[0x0][0x178] ;  /* 0x00005e0015067625 */ /* 0x000fc800078e0200 */
[----:B------:R-:W-:Y:S01]  /*0d90*/  IMAD.WIDE R2, R21, R0, c[0x0][0x180] ;  /* 0x0000600015027625 */ /* 0x000fe200078e0200 */
[----:B------:R-:W2:Y:S04]  /*0da0*/  @!P0 LDG.E.EL.128 R12, [R6.64] ;  /* 0x00000004060c8981 */ /* 0x000ea8000c2e1d00 */
[----:B------:R2:W3:Y:S01]  /*0db0*/  @!P0 LDG.E.EL.128 R16, [R2.64] ;  /* 0x0000000402108981 */ /* 0x0004e2000c2e1d00 */
[----:B------:R-:W0:Y:S08]  /*0dc0*/  MUFU.RSQ R27, R27 ;  /* 0x0000001b001b7308 */ /* 0x000e300000001400 */
[----:B------:R-:W1:Y:S08]  /*0dd0*/  MUFU.RSQ R30, R30 ;  /* 0x0000001e001e7308 */ /* 0x000e700000001400 */
[----:B------:R-:W4:Y:S08]  /*0de0*/  MUFU.RSQ R28, R28 ;  /* 0x0000001c001c7308 */ /* 0x000f300000001400 */
[----:B------:R-:W5:Y:S01]  /*0df0*/  MUFU.RSQ R29, R29 ;  /* 0x0000001d001d7308 */ /* 0x000f620000001400 */
[----:B--2---:R-:W-:-:S02]  /*0e00*/  HADD2.F32 R2, -RZ, R15.H1_H1 ;  /* 0x3000000fff027230 */ /* 0x004fc40000004100 */
[----:B------:R-:W-:Y:S02]  /*0e10*/  HADD2.F32 R15, -RZ, R15.H0_H0 ;  /* 0x2000000fff0f7230 */ /* 0x000fe40000004100 */
[--C-:B---3--:R-:W-:Y:S02]  /*0e20*/  HADD2.F32 R37, -RZ, R19.reuse.H1_H1 ;  /* 0x30000013ff257230 */ /* 0x108fe40000004100 */
[----:B------:R-:W-:Y:S02]  /*0e30*/  HADD2.F32 R19, -RZ, R19.H0_H0 ;  /* 0x20000013ff137230 */ /* 0x000fe40000004100 */
[----:B------:R-:W-:-:S03]  /*0e40*/  HADD2.F32 R7, -RZ, R14.H1_H1 ;  /* 0x3000000eff077230 */ /* 0x000fc60000004100 */
[----:B------:R-:W-:Y:S01]  /*0e50*/  FFMA R6, R15, R36, R19 ;  /* 0x000000240f067223 */ /* 0x000fe20000000013 */
[----:B------:R-:W-:Y:S01]  /*0e60*/  HADD2.F32 R36, -RZ, R18.H1_H1 ;  /* 0x30000012ff247230 */ /* 0x000fe20000004100 */
[C-C-:B------:R-:W-:Y:S01]  /*0e70*/  FFMA R33, R2.reuse, R33, R37.reuse ;  /* 0x0000002102217223 */ /* 0x140fe20000000025 */
[----:B------:R-:W-:Y:S01]  /*0e80*/  FFMA R32, R2, R32, R37 ;  /* 0x0000002002207223 */ /* 0x000fe20000000025 */
[----:B------:R-:W-:Y:S02]  /*0e90*/  HADD2.F32 R2, -RZ, R5.H1_H1 ;  /* 0x30000005ff027230 */ /* 0x000fe40000004100 */
[C-C-:B------:R-:W-:Y:S01]  /*0ea0*/  FFMA R34, R7.reuse, R34, R36.reuse ;  /* 0x0000002207227223 */ /* 0x140fe20000000024 */
[----:B------:R-:W-:Y:S01]  /*0eb0*/  FFMA R31, R7, R31, R36 ;  /* 0x0000001f071f7223 */ /* 0x000fe20000000024 */
[----:B------:R-:W-:Y:S02]  /*0ec0*/  HADD2.F32 R36, -RZ, R9.H1_H1 ;  /* 0x30000009ff247230 */ /* 0x000fe40000004100 */
[----:B------:R-:W-:-:S02]  /*0ed0*/  HADD2.F32 R7, -RZ, R14.H0_H0 ;  /* 0x2000000eff077230 */ /* 0x000fc40000004100 */
[----:B------:R-:W-:Y:S01]  /*0ee0*/  HADD2.F32 R18, -RZ, R18.H0_H0 ;  /* 0x20000012ff127230 */ /* 0x000fe20000004100 */
[----:B------:R-:W-:Y:S01]  /*0ef0*/  FFMA R35, R15, R35, R19 ;  /* 0x000000230f237223 */ /* 0x000fe20000000013 */
[--C-:B------:R-:W-:Y:S01]  /*0f00*/  FADD R2, R2, -R23.reuse ;  /* 0x8000001702027221 */ /* 0x100fe20000000000 */
[----:B------:R-:W-:Y:S01]  /*0f10*/  FADD R36, R36, -R23 ;  /* 0x8000001724247221 */ /* 0x000fe20000000000 */
[----:B------:R-:W-:Y:S01]  /*0f20*/  HADD2.F32 R19, -RZ, R4.H0_H0 ;  /* 0x20000004ff137230 */ /* 0x000fe20000004100 */
[C-C-:B------:R-:W-:Y:S01]  /*0f30*/  FFMA R10, R7.reuse, R10, R18.reuse ;  /* 0x0000000a070a7223 */ /* 0x140fe20000000012 */
[----:B------:R-:W-:Y:S01]  /*0f40*/  FFMA R11, R7, R11, R18 ;  /* 0x0000000b070b7223 */ /* 0x000fe20000000012 */
[----:B------:R-:W-:Y:S01]  /*0f50*/  HADD2.F32 R7, -RZ, R13.H1_H1 ;  /* 0x3000000dff077230 */ /* 0x000fe20000004100 */
[C---:B0-----:R-:W-:Y:S01]  /*0f60*/  FMUL R2, R27.reuse, R2 ;  /* 0x000000021b027220 */ /* 0x041fe20000400000 */
[----:B------:R-:W-:Y:S01]  /*0f70*/  HADD2.F32 R14, -RZ, R17.H1_H1 ;  /* 0x30000011ff0e7230 */ /* 0x000fe20000004100 */
[----:B------:R-:W-:Y:S01]  /*0f80*/  FMUL R3, R27, R36 ;  /* 0x000000241b037220 */ /* 0x000fe20000400000 */
[----:B------:R-:W-:Y:S01]  /*0f90*/  HADD2.F32 R15, -RZ, R8.H0_H0 ;  /* 0x20000008ff0f7230 */ /* 0x000fe20000004100 */
[----:B------:R-:W-:Y:S01]  /*0fa0*/  FADD R19, R19, -R24 ;  /* 0x8000001813137221 */ /* 0x000fe20000000000 */
[----:B------:R-:W-:Y:S01]  /*0fb0*/  HADD2.F32 R4, -RZ, R4.H1_H1 ;  /* 0x30000004ff047230 */ /* 0x000fe20000004100 */
[C-C-:B------:R-:W-:Y:S01]  /*0fc0*/  FFMA R2, R7.reuse, R2, R14.reuse ;  /* 0x0000000207027223 */ /* 0x140fe2000000000e */
[----:B------:R-:W-:Y:S01]  /*0fd0*/  FFMA R3, R7, R3, R14 ;  /* 0x0000000307037223 */ /* 0x000fe2000000000e */
[----:B------:R-:W-:Y:S01]  /*0fe0*/  HADD2.F32 R7, -RZ, R12.H0_H0 ;  /* 0x2000000cff077230 */ /* 0x000fe20000004100 */
[----:B------:R-:W-:Y:S01]  /*0ff0*/  FADD R15, R15, -R24 ;  /* 0x800000180f0f7221 */ /* 0x000fe20000000000 */
[----:B------:R-:W-:Y:S01]  /*1000*/  HADD2.F32 R18, -RZ, R16.H0_H0 ;  /* 0x20000010ff127230 */ /* 0x000fe20000004100 */
[----:B-1----:R-:W-:Y:S01]  /*1010*/  FMUL R14, R30, R19 ;  /* 0x000000131e0e7220 */ /* 0x002fe20000400000 */
[----:B------:R-:W-:Y:S01]  /*1020*/  FADD R19, R4, -R25 ;  /* 0x8000001904137221 */ /* 0x000fe20000000000 */
[----:B------:R-:W-:Y:S01]  /*1030*/  HADD2.F32 R5, -RZ, R5.H0_H0 ;  /* 0x20000005ff057230 */ /* 0x000fe20000004100 */
[----:B------:R-:W-:Y:S01]  /*1040*/  FMUL R30, R30, R15 ;  /* 0x0000000f1e1e7220 */ /* 0x000fe20000400000 */
[----:B------:R-:W-:Y:S01]  /*1050*/  FFMA R4, R7, R14, R18 ;  /* 0x0000000e07047223 */ /* 0x000fe20000000012 */
[----:B------:R-:W-:Y:S01]  /*1060*/  HADD2.F32 R15, -RZ, R12.H1_H1 ;  /* 0x3000000cff0f7230 */ /* 0x000fe20000004100 */
[----:B----4-:R-:W-:Y:S01]  /*1070*/  FMUL R19, R28, R19 ;  /* 0x000000131c137220 */ /* 0x010fe20000400000 */
[----:B------:R-:W-:Y:S01]  /*1080*/  HADD2.F32 R24, -RZ, R16.H1_H1 ;  /* 0x30000010ff187230 */ /* 0x000fe20000004100 */
[----:B------:R-:W-:Y:S01]  /*1090*/  FADD R14, RZ, -R4 ;  /* 0x80000004ff0e7221 */ /* 0x000fe20000000000 */
[----:B------:R-:W-:-:S03]  /*10a0*/  FADD R12, R5, -R22 ;  /* 0x80000016050c7221 */ /* 0x000fc60000000000 */
[----:B------:R-:W-:Y:S01]  /*10b0*/  FFMA R5, R15, R19, R24 ;  /* 0x000000130f057223 */ /* 0x000fe20000000018 */
[----:B------:R-:W-:-:S03]  /*10c0*/  FMUL R19, R14, 1.4426950216293334961 ;  /* 0x3fb8aa3b0e137820 */ /* 0x000fc60000400000 */
[----:B------:R-:W-:Y:S01]  /*10d0*/  FADD R16, RZ, -R5 ;  /* 0x80000005ff107221 */ /* 0x000fe20000000000 */
[----:B------:R-:W-:Y:S01]  /*10e0*/  HADD2.F32 R13, -RZ, R13.H0_H0 ;  /* 0x2000000dff0d7230 */ /* 0x000fe20000004100 */
[----:B------:R-:W-:Y:S01]  /*10f0*/  FSETP.GEU.AND P1, PT, R19, -126, PT ;  /* 0xc2fc00001300780b */ /* 0x000fe20003f2e000 */
[----:B------:R-:W-:Y:S01]  /*1100*/  HADD2.F32 R14, -RZ, R17.H0_H0 ;  /* 0x20000011ff0e7230 */ /* 0x000fe20000004100 */
[----:B------:R-:W-:Y:S01]  /*1110*/  FMUL R16, R16, 1.4426950216293334961 ;  /* 0x3fb8aa3b10107820 */ /* 0x000fe20000400000 */
[----:B-----5:R-:W-:-:S04]  /*1120*/  FMUL R12, R29, R12 ;  /* 0x0000000c1d0c7220 */ /* 0x020fc80000400000 */
[----:B------:R-:W-:Y:S01]  /*1130*/  FFMA R12, R13, R12, R14 ;  /* 0x0000000c0d0c7223 */ /* 0x000fe2000000000e */
[----:B------:R-:W-:-:S03]  /*1140*/  FSETP.GEU.AND P4, PT, R16, -126, PT ;  /* 0xc2fc00001000780b */ /* 0x000fc60003f8e000 */
[----:B------:R-:W-:Y:S01]  /*1150*/  FADD R17, RZ, -R12 ;  /* 0x8000000cff117221 */ /* 0x000fe20000000000 */
[----:B------:R-:W-:Y:S01]  /*1160*/  HADD2.F32 R23, -RZ, R9.H0_H0 ;  /* 0x20000009ff177230 */ /* 0x000fe20000004100 */
[----:B------:R-:W-:Y:S01]  /*1170*/  @!P1 FMUL R19, R19, 0.5 ;  /* 0x3f00000013139820 */ /* 0x000fe20000400000 */
[----:B------:R-:W-:Y:S01]  /*1180*/  FFMA R7, R7, R30, R18 ;  /* 0x0000001e07077223 */ /* 0x000fe20000000012 */
[----:B------:R-:W-:Y:S01]  /*1190*/  FMUL R9, R17, 1.4426950216293334961 ;  /* 0x3fb8aa3b11097820 */ /* 0x000fe20000400000 */
[----:B------:R-:W-:Y:S01]  /*11a0*/  HADD2.F32 R30, -RZ, R8.H1_H1 ;  /* 0x30000008ff1e7230 */ /* 0x000fe20000004100 */
[----:B------:R-:W-:Y:S01]  /*11b0*/  FADD R17, RZ, -R34 ;  /* 0x80000022ff117221 */ /* 0x000fe20000000000 */
[----:B------:R-:W0:Y:S02]  /*11c0*/  MUFU.EX2 R8, R19 ;  /* 0x0000001300087308 */ /* 0x000e240000000800 */
[----:B------:R-:W-:Y:S01]  /*11d0*/  FSETP.GEU.AND P5, PT, R9, -126, PT ;  /* 0xc2fc00000900780b */ /* 0x000fe20003fae000 */
[----:B------:R-:W-:Y:S01]  /*11e0*/  @!P4 FMUL R16, R16, 0.5 ;  /* 0x3f0000001010c820 */ /* 0x000fe20000400000 */
[----:B------:R-:W-:Y:S01]  /*11f0*/  FADD R27, RZ, -R10 ;  /* 0x8000000aff1b7221 */ /* 0x000fe20000000000 */
[----:B------:R-:W-:Y:S01]  /*1200*/  FMUL R17, R17, 1.4426950216293334961 ;  /* 0x3fb8aa3b11117820 */ /* 0x000fe20000400000 */
[----:B------:R-:W-:-:S02]  /*1210*/  FADD R18, RZ, -R2 ;  /* 0x80000002ff127221 */ /* 0x000fc40000000000 */
[----:B------:R-:W-:Y:S01]  /*1220*/  FMUL R27, R27, 1.4426950216293334961 ;  /* 0x3fb8aa3b1b1b7820 */ /* 0x000fe20000400000 */
[----:B------:R-:W1:Y:S01]  /*1230*/  MUFU.EX2 R16, R16 ;  /* 0x0000001000107308 */ /* 0x000e620000000800 */
[----:B------:R-:W-:Y:S01]  /*1240*/  FMUL R18, R18, 1.4426950216293334961 ;  /* 0x3fb8aa3b12127820 */ /* 0x000fe20000400000 */
[----:B------:R-:W-:Y:S02]  /*1250*/  FSETP.GEU.AND P6, PT, R17, -126, PT ;  /* 0xc2fc00001100780b */ /* 0x000fe40003fce000 */
[----:B------:R-:W-:Y:S02]  /*1260*/  FSETP.GEU.AND P3, PT, R27, -126, PT ;  /* 0xc2fc00001b00780b */ /* 0x000fe40003f6e000 */
[----:B------:R-:W-:Y:S01]  /*1270*/  FSETP.GEU.AND P2, PT, R18, -126, PT ;  /* 0xc2fc00001200780b */ /* 0x000fe20003f4e000 */
[----:B------:R-:W-:Y:S01]  /*1280*/  @!P5 FMUL R9, R9, 0.5 ;  /* 0x3f0000000909d820 */ /* 0x000fe20000400000 */
[----:B0-----:R-:W-:Y:S01]  /*1290*/  @!P1 FMUL R8, R8, R8 ;  /* 0x0000000808089220 */ /* 0x001fe20000400000 */
[----:B------:R-:W-:Y:S01]  /*12a0*/  FADD R25, R30, -R25 ;  /* 0x800000191e197221 */ /* 0x000fe20000000000 */
[----:B------:R-:W-:-:S02]  /*12b0*/  FADD R19, RZ, -R7 ;  /* 0x80000007ff137221 */ /* 0x000fc40000000000 */
[----:B------:R-:W-:Y:S01]  /*12c0*/  FADD R30, R8, 1 ;  /* 0x3f800000081e7421 */ /* 0x000fe20000000000 */
[----:B------:R-:W0:Y:S02]  /*12d0*/  MUFU.EX2 R9, R9 ;  /* 0x0000000900097308 */ /* 0x000e240000000800 */
[----:B------:R-:W-:Y:S01]  /*12e0*/  @!P6 FMUL R17, R17, 0.5 ;  /* 0x3f0000001111e820 */ /* 0x000fe20000400000 */
[----:B------:R-:W-:Y:S01]  /*12f0*/  FADD R22, R23, -R22 ;  /* 0x8000001617167221 */ /* 0x000fe20000000000 */
[----:B-1----:R-:W-:Y:S01]  /*1300*/  @!P4 FMUL R16, R16, R16 ;  /* 0x000000101010c220 */ /* 0x002fe20000400000 */
[----:B------:R-:W-:Y:S01]  /*1310*/  FMUL R36, R19, 1.4426950216293334961 ;  /* 0x3fb8aa3b13247820 */ /* 0x000fe20000400000 */
[----:B------:R-:W-:Y:S01]  /*1320*/  FSETP.GT.AND P4, PT, R30, 8.50705917302346158658e+37, PT ;  /* 0x7e8000001e00780b */ /* 0x000fe20003f84000 */
[----:B------:R-:W-:Y:S01]  /*1330*/  @!P3 FMUL R27, R27, 0.5 ;  /* 0x3f0000001b1bb820 */ /* 0x000fe20000400000 */
[----:B------:R-:W-:Y:S01]  /*1340*/  @!P2 FMUL R18, R18, 0.5 ;  /* 0x3f0000001212a820 */ /* 0x000fe20000400000 */
[----:B------:R-:W1:Y:S01]  /*1350*/  MUFU.EX2 R17, R17 ;  /* 0x0000001100117308 */ /* 0x000e620000000800 */
[----:B------:R-:W-:Y:S01]  /*1360*/  FMUL R25, R28, R25 ;  /* 0x000000191c197220 */ /* 0x000fe20000400000 */
[----:B------:R-:W-:Y:S01]  /*1370*/  FMUL R29, R29, R22 ;  /* 0x000000161d1d7220 */ /* 0x000fe20000400000 */
[----:B------:R-:W-:Y:S01]  /*1380*/  FSETP.GEU.AND P1, PT, R36, -126, PT ;  /* 0xc2fc00002400780b */ /* 0x000fe20003f2e000 */
[----:B------:R-:W-:Y:S01]  /*1390*/  FADD R19, R16, 1 ;  /* 0x3f80000010137421 */ /* 0x000fe20000000000 */
[----:B------:R-:W-:-:S03]  /*13a0*/  FFMA R15, R15, R25, R24 ;  /* 0x000000190f0f7223 */ /* 0x000fc60000000018 */
[----:B------:R2:W3:Y:S01]  /*13b0*/  MUFU.EX2 R22, R27 ;  /* 0x0000001b00167308 */ /* 0x0004e20000000800 */
[----:B0-----:R-:W-:-:S07]  /*13c0*/  @!P5 FMUL R9, R9, R9 ;  /* 0x000000090909d220 */ /* 0x001fce0000400000 */
[----:B------:R-:W0:Y:S01]  /*13d0*/  MUFU.EX2 R23, R18 ;  /* 0x0000001200177308 */ /* 0x000e220000000800 */
[----:B--2---:R-:W-:Y:S01]  /*13e0*/  FADD R27, RZ, -R15 ;  /* 0x8000000fff1b7221 */ /* 0x004fe20000000000 */
[----:B------:R-:W-:Y:S01]  /*13f0*/  FSETP.GT.AND P5, PT, R19, 8.50705917302346158658e+37, PT ;  /* 0x7e8000001300780b */ /* 0x000fe20003fa4000 */
[----:B------:R-:W-:Y:S02]  /*1400*/  @P4 FMUL R30, R30, 0.25 ;  /* 0x3e8000001e1e4820 */ /* 0x000fe40000400000 */
[----:B------:R-:W-:Y:S01]  /*1410*/  FMUL R27, R27, 1.4426950216293334961 ;  /* 0x3fb8aa3b1b1b7820 */ /* 0x000fe20000400000 */
[----:B------:R-:W-:Y:S02]  /*1420*/  @!P1 FMUL R36, R36, 0.5 ;  /* 0x3f00000024249820 */ /* 0x000fe40000400000 */
[----:B------:R-:W2:Y:S01]  /*1430*/  MUFU.RCP R16, R30 ;  /* 0x0000001e00107308 */ /* 0x000ea20000001000 */
[----:B-1----:R-:W-:Y:S01]  /*1440*/  @!P6 FMUL R17, R17, R17 ;  /* 0x000000111111e220 */ /* 0x002fe20000400000 */
[----:B------:R-:W-:Y:S01]  /*1450*/  FSETP.GEU.AND P6, PT, R27, -126, PT ;  /* 0xc2fc00001b00780b */ /* 0x000fe20003fce000 */
[----:B---3--:R-:W-:Y:S01]  /*1460*/  @!P3 FMUL R22, R22, R22 ;  /* 0x000000161616b220 */ /* 0x008fe20000400000 */
[----:B------:R-:W-:-:S02]  /*1470*/  MOV R8, 0x3e800000 ;  /* 0x3e80000000087802 */ /* 0x000fc40000000f00 */
[----:B------:R-:W-:Y:S02]  /*1480*/  LOP3.LUT R24, R26, 0x80, RZ, 0xfc, !PT ;  /* 0x000000801a187812 */ /* 0x000fe400078efcff */
[----:B------:R-:W1:Y:S01]  /*1490*/  MUFU.EX2 R18, R36 ;  /* 0x0000002400127308 */ /* 0x000e620000000800 */
[----:B0-----:R-:W-:Y:S01]  /*14a0*/  @!P2 FMUL R23, R23, R23 ;  /* 0x000000171717a220 */ /* 0x001fe20000400000 */
[----:B------:R-:W-:Y:S01]  /*14b0*/  FADD R22, R22, 1 ;  /* 0x3f80000016167421 */ /* 0x000fe20000000000 */
[----:B------:R-:W-:Y:S01]  /*14c0*/  @P5 FMUL R19, R19, 0.25 ;  /* 0x3e80000013135820 */ /* 0x000fe20000400000 */
[----:B------:R-:W-:Y:S01]  /*14d0*/  FFMA R14, R13, R29, R14 ;  /* 0x0000001d0d0e7223 */ /* 0x000fe2000000000e */
[----:B------:R-:W-:Y:S01]  /*14e0*/  FADD R23, R23, 1 ;  /* 0x3f80000017177421 */ /* 0x000fe20000000000 */
[----:B------:R-:W-:Y:S01]  /*14f0*/  FSEL R28, R8, 1, P5 ;  /* 0x3f800000081c7808 */ /* 0x000fe20002800000 */
[C-C-:B------:R-:W-:Y:S01]  /*1500*/  IMAD R13, R26.reuse, 0x140, R21.reuse ;  /* 0x000001401a0d7824 */ /* 0x140fe200078e0215 */
[----:B------:R-:W-:Y:S01]  /*1510*/  ISETP.LT.AND P5, PT, R26, 0xa8c, !P0 ;  /* 0x00000a8c1a00780c */ /* 0x000fe200047a1270 */
[----:B------:R-:W-:Y:S01]  /*1520*/  FADD R9, R9, 1 ;  /* 0x3f80000009097421 */ /* 0x000fe20000000000 */
[----:B------:R-:W-:Y:S01]  /*1530*/  FSEL R29, R8, 1, P4 ;  /* 0x3f800000081d7808 */ /* 0x000fe20002000000 */
[C---:B------:R-:W-:Y:S01]  /*1540*/  IMAD R21, R24.reuse, 0x140, R21 ;  /* 0x0000014018157824 */ /* 0x040fe200078e0215 */
[----:B------:R-:W-:Y:S01]  /*1550*/  ISETP.LT.AND P0, PT, R24, 0xa8c, !P0 ;  /* 0x00000a8c1800780c */ /* 0x000fe20004701270 */
[----:B------:R-:W-:Y:S01]  /*1560*/  FADD R24, R17, 1 ;  /* 0x3f80000011187421 */ /* 0x000fe20000000000 */
[----:B------:R-:W-:Y:S01]  /*1570*/  FSETP.GT.AND P4, PT, R22, 8.50705917302346158658e+37, PT ;  /* 0x7e8000001600780b */ /* 0x000fe20003f84000 */
[----:B------:R-:W-:Y:S01]  /*1580*/  FADD R17, RZ, -R14 ;  /* 0x8000000eff117221 */ /* 0x000fe20000000000 */
[----:B------:R-:W-:Y:S01]  /*1590*/  FSETP.GT.AND P3, PT, R23, 8.50705917302346158658e+37, PT ;  /* 0x7e8000001700780b */ /* 0x000fe20003f64000 */
[----:B------:R-:W-:Y:S01]  /*15a0*/  @!P6 FMUL R27, R27, 0.5 ;  /* 0x3f0000001b1be820 */ /* 0x000fe20000400000 */
[----:B------:R-:W-:Y:S01]  /*15b0*/  FSETP.GT.AND P2, PT, R9, 8.50705917302346158658e+37, PT ;  /* 0x7e8000000900780b */ /* 0x000fe20003f44000 */
[----:B--2---:R-:W-:Y:S01]  /*15c0*/  FMUL R37, R16, R29 ;  /* 0x0000001d10257220 */ /* 0x004fe20000400000 */
[----:B------:R-:W-:Y:S01]  /*15d0*/  FMUL R29, R17, 1.4426950216293334961 ;  /* 0x3fb8aa3b111d7820 */ /* 0x000fe20000400000 */
[----:B------:R-:W0:Y:S01]  /*15e0*/  MUFU.EX2 R26, R27 ;  /* 0x0000001b001a7308 */ /* 0x000e220000000800 */
[----:B-1----:R-:W-:-:S03]  /*15f0*/  @!P1 FMUL R18, R18, R18 ;  /* 0x0000001212129220 */ /* 0x002fc60000400000 */
[----:B------:R-:W-:Y:S02]  /*1600*/  FSETP.GEU.AND P1, PT, R29, -126, PT ;  /* 0xc2fc00001d00780b */ /* 0x000fe40003f2e000 */
[----:B------:R-:W-:Y:S02]  /*1610*/  @P4 FMUL R22, R22, 0.25 ;  /* 0x3e80000016164820 */ /* 0x000fe40000400000 */
[----:B------:R-:W1:Y:S01]  /*1620*/  MUFU.RCP R19, R19 ;  /* 0x0000001300137308 */ /* 0x000e620000001000 */
[----:B------:R-:W-:Y:S01]  /*1630*/  @P3 FMUL R23, R23, 0.25 ;  /* 0x3e80000017173820 */ /* 0x000fe20000400000 */
[----:B------:R-:W-:-:S06]  /*1640*/  @P2 FMUL R9, R9, 0.25 ;  /* 0x3e80000009092820 */ /* 0x000fcc0000400000 */
[----:B------:R-:W2:Y:S01]  /*1650*/  MUFU.RCP R22, R22 ;  /* 0x0000001600167308 */ /* 0x000ea20000001000 */
[----:B------:R-:W-:Y:S01]  /*1660*/  @!P1 FMUL R29, R29, 0.5 ;  /* 0x3f0000001d1d9820 */ /* 0x000fe20000400000 */
[----:B0-----:R-:W-:-:S06]  /*1670*/  @!P6 FMUL R26, R26, R26 ;  /* 0x0000001a1a1ae220 */ /* 0x001fcc0000400000 */
[----:B------:R0:W3:Y:S01]  /*1680*/  MUFU.RCP R25, R9 ;  /* 0x0000000900197308 */ /* 0x0000e20000001000 */
[----:B------:R-:W-:-:S07]  /*1690*/  FADD R26, R26, 1 ;  /* 0x3f8000001a1a7421 */ /* 0x000fce0000000000 */
[----:B------:R-:W4:Y:S01]  /*16a0*/  MUFU.RCP R23, R23 ;  /* 0x0000001700177308 */ /* 0x000f220000001000 */
[C---:B0-----:R-:W-:Y:S01]  /*16b0*/  IMAD R9, R20.reuse, 0xd2f00, R13 ;  /* 0x000d2f0014097824 */ /* 0x041fe200078e020d */
[----:B-1----:R-:W-:Y:S01]  /*16c0*/  FMUL R16, R19, R28 ;  /* 0x0000001c13107220 */ /* 0x002fe20000400000 */
[----:B------:R-:W-:Y:S01]  /*16d0*/  IMAD R13, R20, 0xd2f00, R21 ;  /* 0x000d2f00140d7824 */ /* 0x000fe200078e0215 */
[----:B------:R-:W-:-:S04]  /*16e0*/  FSEL R19, R8, 1, P4 ;  /* 0x3f80000008137808 */ /* 0x000fc80002000000 */
[----:B------:R-:W0:Y:S01]  /*16f0*/  MUFU.EX2 R29, R29 ;  /* 0x0000001d001d7308 */ /* 0x000e220000000800 */
[C---:B------:R-:W-:Y:S01]  /*1700*/  FSEL R20, R8.reuse, 1, P2 ;  /* 0x3f80000008147808 */ /* 0x040fe20001000000 */
[----:B------:R-:W-:Y:S01]  /*1710*/  FADD R36, RZ, -R3 ;  /* 0x80000003ff247221 */ /* 0x000fe20000000000 */
[----:B------:R-:W-:Y:S02]  /*1720*/  FSEL R28, R8, 1, P3 ;  /* 0x3f800000081c7808 */ /* 0x000fe40001800000 */
[----:B------:R-:W-:Y:S01]  /*1730*/  FSETP.GT.AND P6, PT, R26, 8.50705917302346158658e+37, PT ;  /* 0x7e8000001a00780b */ /* 0x000fe20003fc4000 */
[----:B--2---:R-:W-:Y:S01]  /*1740*/  FMUL R19, R22, R19 ;  /* 0x0000001316137220 */ /* 0x004fe20000400000 */
[----:B---3--:R-:W-:Y:S01]  /*1750*/  FMUL R17, R25, R20 ;  /* 0x0000001419117220 */ /* 0x008fe20000400000 */
[----:B----4-:R-:W-:Y:S01]  /*1760*/  FMUL R21, R23, R28 ;  /* 0x0000001c17157220 */ /* 0x010fe20000400000 */
[----:B------:R-:W-:Y:S01]  /*1770*/  FMUL R36, R36, 1.4426950216293334961 ;  /* 0x3fb8aa3b24247820 */ /* 0x000fe20000400000 */
[----:B------:R-:W-:Y:S01]  /*1780*/  FADD R22, RZ, -R6 ;  /* 0x80000006ff167221 */ /* 0x000fe20000000000 */
[----:B------:R-:W-:Y:S01]  /*1790*/  FADD R20, R18, 1 ;  /* 0x3f80000012147421 */ /* 0x000fe20000000000 */
[----:B------:R-:W-:Y:S01]  /*17a0*/  FADD R28, RZ, -R33 ;  /* 0x80000021ff1c7221 */ /* 0x000fe20000000000 */
[----:B------:R-:W-:Y:S01]  /*17b0*/  FSETP.GT.AND P2, PT, R24, 8.50705917302346158658e+37, PT ;  /* 0x7e8000001800780b */ /* 0x000fe20003f44000 */
[----:B------:R-:W-:Y:S01]  /*17c0*/  FMUL R22, R22, 1.4426950216293334961 ;  /* 0x3fb8aa3b16167820 */ /* 0x000fe20000400000 */
[----:B------:R-:W-:Y:S01]  /*17d0*/  FSETP.GEU.AND P4, PT, R36, -126, PT ;  /* 0xc2fc00002400780b */ /* 0x000fe20003f8e000 */
[----:B------:R-:W-:Y:S01]  /*17e0*/  FMUL R28, R28, 1.4426950216293334961 ;  /* 0x3fb8aa3b1c1c7820 */ /* 0x000fe20000400000 */
[----:B------:R-:W-:Y:S01]  /*17f0*/  FSETP.GT.AND P3, PT, R20, 8.50705917302346158658e+37, PT ;  /* 0x7e8000001400780b */ /* 0x000fe20003f64000 */
[----:B0-----:R-:W-:Y:S01]  /*1800*/  @!P1 FMUL R29, R29, R29 ;  /* 0x0000001d1d1d9220 */ /* 0x001fe20000400000 */
[----:B------:R-:W-:Y:S01]  /*1810*/  @P6 FMUL R26, R26, 0.25 ;  /* 0x3e8000001a1a6820 */ /* 0x000fe20000400000 */
[----:B------:R-:W-:-:S02]  /*1820*/  FSEL R25, R8, 1, P6 ;  /* 0x3f80000008197808 */ /* 0x000fc40003000000 */
[----:B------:R-:W-:Y:S01]  /*1830*/  FSETP.GEU.AND P1, PT, R22, -126, PT ;  /* 0xc2fc00001600780b */ /* 0x000fe20003f2e000 */
[----:B------:R-:W-:Y:S01]  /*1840*/  FADD R27, RZ, -R31 ;  /* 0x8000001fff1b7221 */ /* 0x000fe20000000000 */
[----:B------:R-:W-:Y:S02]  /*1850*/  FSETP.GEU.AND P6, PT, R28, -126, PT ;  /* 0xc2fc00001c00780b */ /* 0x000fe40003fce000 */
[----:B------:R-:W-:Y:S01]  /*1860*/  @P2 FMUL R24, R24, 0.25 ;  /* 0x3e80000018182820 */ /* 0x000fe20000400000 */
[----:B------:R-:W-:Y:S01]  /*1870*/  FMUL R27, R27, 1.4426950216293334961 ;  /* 0x3fb8aa3b1b1b7820 */ /* 0x000fe20000400000 */
[----:B------:R-:W-:Y:S01]  /*1880*/  FMUL R18, R4, R37 ;  /* 0x0000002504127220 */ /* 0x000fe20000400000 */
[----:B------:R-:W-:Y:S01]  /*1890*/  @!P4 FMUL R36, R36, 0.5 ;  /* 0x3f0000002424c820 */ /* 0x000fe20000400000 */
[----:B------:R-:W-:Y:S01]  /*18a0*/  @P3 FMUL R20, R20, 0.25 ;  /* 0x3e80000014143820 */ /* 0x000fe20000400000 */
[----:B------:R-:W-:Y:S01]  /*18b0*/  FSEL R37, R8, 1, P3 ;  /* 0x3f80000008257808 */ /* 0x000fe20001800000 */
[----:B------:R-:W-:Y:S01]  /*18c0*/  MUFU.RCP R23, R24 ;  /* 0x0000001800177308 */ /* 0x000fe20000001000 */
[----:B------:R-:W-:Y:S01]  /*18d0*/  FSETP.GEU.AND P3, PT, R27, -126, PT ;  /* 0xc2fc00001b00780b */ /* 0x000fe20003f6e000 */
[----:B------:R-:W-:Y:S01]  /*18e0*/  FADD R30, RZ, -R11 ;  /* 0x8000000bff1e7221 */ /* 0x000fe20000000000 */
[----:B------:R-:W-:-:S02]  /*18f0*/  @!P1 FMUL R22, R22, 0.5 ;  /* 0x3f00000016169820 */ /* 0x000fc40000400000 */
[----:B------:R-:W-:-:S03]  /*1900*/  @!P6 FMUL R28, R28, 0.5 ;  /* 0x3f0000001c1ce820 */ /* 0x000fc60000400000 */
[----:B------:R-:W0:Y:S01]  /*1910*/  MUFU.EX2 R24, R36 ;  /* 0x0000002400187308 */ /* 0x000e220000000800 */
[----:B------:R-:W-:Y:S01]  /*1920*/  FMUL R30, R30, 1.4426950216293334961 ;  /* 0x3fb8aa3b1e1e7820 */ /* 0x000fe20000400000 */
[----:B------:R-:W-:-:S06]  /*1930*/  FSEL R4, R8, 1, P2 ;  /* 0x3f80000008047808 */ /* 0x000fcc0001000000 */
[----:B------:R-:W1:Y:S01]  /*1940*/  MUFU.EX2 R22, R22 ;  /* 0x0000001600167308 */ /* 0x000e620000000800 */
[----:B------:R-:W-:Y:S01]  /*1950*/  FSETP.GEU.AND P2, PT, R30, -126, PT ;  /* 0xc2fc00001e00780b */ /* 0x000fe20003f4e000 */
[----:B------:R-:W-:Y:S01]  /*1960*/  @!P3 FMUL R27, R27, 0.5 ;  /* 0x3f0000001b1bb820 */ /* 0x000fe20000400000 */
[----:B------:R-:W-:-:S05]  /*1970*/  FADD R29, R29, 1 ;  /* 0x3f8000001d1d7421 */ /* 0x000fca0000000000 */
[----:B------:R-:W2:Y:S01]  /*1980*/  MUFU.EX2 R28, R28 ;  /* 0x0000001c001c7308 */ /* 0x000ea20000000800 */
[----:B0-----:R-:W-:-:S07]  /*1990*/  @!P4 FMUL R24, R24, R24 ;  /* 0x000000181818c220 */ /* 0x001fce0000400000 */
[----:B------:R-:W0:Y:S01]  /*19a0*/  MUFU.RCP R26, R26 ;  /* 0x0000001a001a7308 */ /* 0x000e220000001000 */
[----:B------:R-:W-:Y:S01]  /*19b0*/  FSETP.GT.AND P4, PT, R29, 8.50705917302346158658e+37, PT ;  /* 0x7e8000001d00780b */ /* 0x000fe20003f84000 */
[----:B------:R-:W-:Y:S01]  /*19c0*/  @!P2 FMUL R30, R30, 0.5 ;  /* 0x3f0000001e1ea820 */ /* 0x000fe20000400000 */
[----:B-1----:R-:W-:-:S05]  /*19d0*/  @!P1 FMUL R22, R22, R22 ;  /* 0x0000001616169220 */ /* 0x002fca0000400000 */
[----:B------:R-:W1:Y:S01]  /*19e0*/  MUFU.EX2 R27, R27 ;  /* 0x0000001b001b7308 */ /* 0x000e620000000800 */
[----:B--2---:R-:W-:Y:S01]  /*19f0*/  @!P6 FMUL R28, R28, R28 ;  /* 0x0000001c1c1ce220 */ /* 0x004fe20000400000 */
[----:B------:R-:W-:-:S03]  /*1a00*/  FMUL R23, R23, R4 ;  /* 0x0000000417177220 */ /* 0x000fc60000400000 */
[----:B------:R-:W-:-:S03]  /*1a10*/  FADD R28, R28, 1 ;  /* 0x3f8000001c1c7421 */ /* 0x000fc60000000000 */
[----:B------:R-:W-:Y:S01]  /*1a20*/  MUFU.RCP R4, R20 ;  /* 0x0000001400047308 */ /* 0x000fe20000001000 */
[----:B0-----:R-:W-:Y:S01]  /*1a30*/  FMUL R26, R26, R25 ;  /* 0x000000191a1a7220 */ /* 0x001fe20000400000 */
[----:B------:R-:W-:Y:S01]  /*1a40*/  FADD R25, R22, 1 ;  /* 0x3f80000016197421 */ /* 0x000fe20000000000 */
[----:B------:R-:W-:Y:S01]  /*1a50*/  @P4 FMUL R29, R29, 0.25 ;  /* 0x3e8000001d1d4820 */ /* 0x000fe20000400000 */
[----:B------:R-:W-:-:S04]  /*1a60*/  FSEL R22, R8, 1, P4 ;  /* 0x3f80000008167808 */ /* 0x000fc80002000000 */
[----:B------:R-:W0:Y:S01]  /*1a70*/  MUFU.EX2 R20, R30 ;  /* 0x0000001e00147308 */ /* 0x000e220000000800 */
[----:B------:R-:W-:Y:S01]  /*1a80*/  FSETP.GT.AND P4, PT, R25, 8.50705917302346158658e+37, PT ;  /* 0x7e8000001900780b */ /* 0x000fe20003f84000 */
[----:B-1----:R-:W-:Y:S01]  /*1a90*/  @!P3 FMUL R27, R27, R27 ;  /* 0x0000001b1b1bb220 */ /* 0x002fe20000400000 */
[----:B------:R-:W-:Y:S01]  /*1aa0*/  FSETP.GT.AND P1, PT, R28, 8.50705917302346158658e+37, PT ;  /* 0x7e8000001c00780b */ /* 0x000fe20003f24000 */
[----:B------:R-:W-:Y:S02]  /*1ab0*/  FADD R24, R24, 1 ;  /* 0x3f80000018187421 */ /* 0x000fe40000000000 */
[----:B------:R-:W-:Y:S02]  /*1ac0*/  FADD R27, R27, 1 ;  /* 0x3f8000001b1b7421 */ /* 0x000fe40000000000 */
[----:B------:R-:W1:Y:S03]  /*1ad0*/  MUFU.RCP R29, R29 ;  /* 0x0000001d001d7308 */ /* 0x000e660000001000 */
[----:B------:R-:W-:-:S03]  /*1ae0*/  FSETP.GT.AND P6, PT, R27, 8.50705917302346158658e+37, PT ;  /* 0x7e8000001b00780b */ /* 0x000fc60003fc4000 */
[----:B------:R-:W-:Y:S01]  /*1af0*/  @P4 FMUL R25, R25, 0.25 ;  /* 0x3e80000019194820 */ /* 0x000fe20000400000 */
[----:B0-----:R-:W-:Y:S01]  /*1b00*/  @!P2 FMUL R20, R20, R20 ;  /* 0x000000141414a220 */ /* 0x001fe20000400000 */
[----:B------:R-:W-:Y:S01]  /*1b10*/  FSETP.GT.AND P2, PT, R24, 8.50705917302346158658e+37, PT ;  /* 0x7e8000001800780b */ /* 0x000fe20003f44000 */
[----:B------:R-:W-:-:S03]  /*1b20*/  @P1 FMUL R28, R28, 0.25 ;  /* 0x3e8000001c1c1820 */ /* 0x000fc60000400000 */
[----:B------:R-:W-:Y:S01]  /*1b30*/  MUFU.RCP R25, R25 ;  /* 0x0000001900197308 */ /* 0x000fe20000001000 */
[----:B------:R-:W-:-:S07]  /*1b40*/  FADD R20, R20, 1 ;  /* 0x3f80000014147421 */ /* 0x000fce0000000000 */
[----:B------:R-:W0:Y:S01]  /*1b50*/  MUFU.RCP R36, R28 ;  /* 0x0000001c00247308 */ /* 0x000e220000001000 */
[----:B------:R-:W-:Y:S01]  /*1b60*/  @P6 FMUL R27, R27, 0.25 ;  /* 0x3e8000001b1b6820 */ /* 0x000fe20000400000 */
[----:B------:R-:W-:Y:S01]  /*1b70*/  FSETP.GT.AND P3, PT, R20, 8.50705917302346158658e+37, PT ;  /* 0x7e8000001400780b */ /* 0x000fe20003f64000 */
[----:B------:R-:W-:Y:S01]  /*1b80*/  @P2 FMUL R24, R24, 0.25 ;  /* 0x3e80000018182820 */ /* 0x000fe20000400000 */
[----:B-1----:R-:W-:-:S04]  /*1b90*/  FMUL R29, R29, R22 ;  /* 0x000000161d1d7220 */ /* 0x002fc80000400000 */
[----:B------:R1:W-:Y:S08]  /*1ba0*/  MUFU.RCP R22, R27 ;  /* 0x0000001b00167308 */ /* 0x0003f00000001000 */
[----:B------:R2:W3:Y:S01]  /*1bb0*/  MUFU.RCP R30, R24 ;  /* 0x00000018001e7308 */ /* 0x0004e20000001000 */
[C---:B-1----:R-:W-:Y:S02]  /*1bc0*/  FSEL R27, R8.reuse, 1, P1 ;  /* 0x3f800000081b7808 */ /* 0x042fe40000800000 */
[----:B--2---:R-:W-:-:S03]  /*1bd0*/  FSEL R24, R8, 1, P4 ;  /* 0x3f80000008187808 */ /* 0x004fc60002000000 */
[----:B0-----:R-:W-:Y:S01]  /*1be0*/  FMUL R36, R36, R27 ;  /* 0x0000001b24247220 */ /* 0x001fe20000400000 */
[----:B------:R-:W-:Y:S01]  /*1bf0*/  @P3 FMUL R20, R20, 0.25 ;  /* 0x3e80000014143820 */ /* 0x000fe20000400000 */
[----:B------:R-:W-:Y:S01]  /*1c00*/  FMUL R27, R25, R24 ;  /* 0x00000018191b7220 */ /* 0x000fe20000400000 */
[----:B------:R-:W-:-:S04]  /*1c10*/  FADD R24, RZ, -R35 ;  /* 0x80000023ff187221 */ /* 0x000fc80000000000 */
[----:B------:R-:W-:Y:S01]  /*1c20*/  FMUL R28, R24, 1.4426950216293334961 ;  /* 0x3fb8aa3b181c7820 */ /* 0x000fe20000400000 */
[----:B------:R-:W-:Y:S01]  /*1c30*/  FADD R24, RZ, -R32 ;  /* 0x80000020ff187221 */ /* 0x000fe20000000000 */
[----:B------:R-:W0:Y:S03]  /*1c40*/  MUFU.RCP R20, R20 ;  /* 0x0000001400147308 */ /* 0x000e260000001000 */
[----:B------:R-:W-:Y:S01]  /*1c50*/  FMUL R24, R24, 1.4426950216293334961 ;  /* 0x3fb8aa3b18187820 */ /* 0x000fe20000400000 */
[----:B------:R-:W-:Y:S01]  /*1c60*/  FMUL R4, R4, R37 ;  /* 0x0000002504047220 */ /* 0x000fe20000400000 */
[----:B------:R-:W-:Y:S02]  /*1c70*/  FSETP.GEU.AND P1, PT, R28, -126, PT ;  /* 0xc2fc00001c00780b */ /* 0x000fe40003f2e000 */
[----:B------:R-:W-:Y:S02]  /*1c80*/  FSEL R37, R8, 1, P2 ;  /* 0x3f80000008257808 */ /* 0x000fe40001000000 */
[----:B------:R-:W-:-:S03]  /*1c90*/  FSETP.GEU.AND P2, PT, R24, -126, PT ;  /* 0xc2fc00001800780b */ /* 0x000fc60003f4e000 */
[----:B---3--:R-:W-:Y:S01]  /*1ca0*/  FMUL R30, R30, R37 ;  /* 0x000000251e1e7220 */ /* 0x008fe20000400000 */
[----:B------:R-:W-:-:S05]  /*1cb0*/  FSEL R37, R8, 1, P3 ;  /* 0x3f80000008257808 */ /* 0x000fca0001800000 */
[----:B0-----:R-:W-:Y:S01]  /*1cc0*/  FMUL R20, R20, R37 ;  /* 0x0000002514147220 */ /* 0x001fe20000400000 */
[----:B------:R-:W-:Y:S01]  /*1cd0*/  FSEL R37, R8, 1, P6 ;  /* 0x3f80000008257808 */ /* 0x000fe20003000000 */
[----:B------:R-:W-:Y:S02]  /*1ce0*/  @!P1 FMUL R28, R28, 0.5 ;  /* 0x3f0000001c1c9820 */ /* 0x000fe40000400000 */
[----:B------:R-:W-:Y:S02]  /*1cf0*/  @!P2 FMUL R24, R24, 0.5 ;  /* 0x3f0000001818a820 */ /* 0x000fe40000400000 */
[----:B------:R-:W0:Y:S01]  /*1d00*/  MUFU.EX2 R25, R28 ;  /* 0x0000001c00197308 */ /* 0x000e220000000800 */
[----:B------:R-:W-:-:S07]  /*1d10*/  FMUL R22, R22, R37 ;  /* 0x0000002516167220 */ /* 0x000fce0000400000 */
[----:B------:R-:W1:Y:S01]  /*1d20*/  MUFU.EX2 R37, R24 ;  /* 0x0000001800257308 */ /* 0x000e620000000800 */
[----:B0-----:R-:W-:-:S04]  /*1d30*/  @!P1 FMUL R25, R25, R25 ;  /* 0x0000001919199220 */ /* 0x001fc80000400000 */
[----:B------:R-:W-:Y:S01]  /*1d40*/  FADD R25, R25, 1 ;  /* 0x3f80000019197421 */ /* 0x000fe20000000000 */
[----:B-1----:R-:W-:-:S04]  /*1d50*/  @!P2 FMUL R37, R37, R37 ;  /* 0x000000252525a220 */ /* 0x002fc80000400000 */
[----:B------:R-:W-:Y:S01]  /*1d60*/  FSETP.GT.AND P1, PT, R25, 8.50705917302346158658e+37, PT ;  /* 0x7e8000001900780b */ /* 0x000fe20003f24000 */
[----:B------:R-:W-:-:S05]  /*1d70*/  FADD R37, R37, 1 ;  /* 0x3f80000025257421 */ /* 0x000fca0000000000 */
[----:B------:R-:W-:-:S07]  /*1d80*/  FSETP.GT.AND P2, PT, R37, 8.50705917302346158658e+37, PT ;  /* 0x7e8000002500780b */ /* 0x000fce0003f44000 */
[----:B------:R-:W-:-:S04]  /*1d90*/  @P1 FMUL R25, R25, 0.25 ;  /* 0x3e80000019191820 */ /* 0x000fc80000400000 */
[----:B------:R-:W0:Y:S02]  /*1da0*/  MUFU.RCP R24, R25 ;  /* 0x0000001900187308 */ /* 0x000e240000001000 */
[----:B------:R-:W-:-:S06]  /*1db0*/  @P2 FMUL R37, R37, 0.25 ;  /* 0x3e80000025252820 */ /* 0x000fcc0000400000 */
[----:B------:R-:W1:Y:S01]  /*1dc0*/  MUFU.RCP R25, R37 ;  /* 0x0000002500197308 */ /* 0x000e620000001000 */
[C---:B------:R-:W-:Y:S02]  /*1dd0*/  FSEL R28, R8.reuse, 1, P1 ;  /* 0x3f800000081c7808 */ /* 0x040fe40000800000 */
[----:B------:R-:W-:Y:S01]  /*1de0*/  FSEL R8, R8, 1, P2 ;  /* 0x3f80000008087808 */ /* 0x000fe20001000000 */
[----:B------:R-:W-:Y:S01]  /*1df0*/  FMUL R5, R5, R16 ;  /* 0x0000001005057220 */ /* 0x000fe20000400000 */
[----:B------:R-:W-:Y:S01]  /*1e00*/  FMUL R17, R12, R17 ;  /* 0x000000110c117220 */ /* 0x000fe20000400000 */
[----:B------:R-:W-:Y:S01]  /*1e10*/  FMUL R2, R2, R21 ;  /* 0x0000001502027220 */ /* 0x000fe20000400000 */
[----:B------:R-:W-:Y:S01]  /*1e20*/  FMUL R19, R10, R19 ;  /* 0x000000130a137220 */ /* 0x000fe20000400000 */
[----:B------:R-:W-:Y:S01]  /*1e30*/  FMUL R34, R34, R23 ;  /* 0x0000001722227220 */ /* 0x000fe20000400000 */
[----:B------:R-:W-:Y:S01]  /*1e40*/  FMUL R36, R33, R36 ;  /* 0x0000002421247220 */ /* 0x000fe20000400000 */
[----:B0-----:R-:W-:Y:S01]  /*1e50*/  FMUL R24, R24, R28 ;  /* 0x0000001c18187220 */ /* 0x001fe20000400000 */
[----:B-1----:R-:W-:Y:S01]  /*1e60*/  FMUL R25, R25, R8 ;  /* 0x0000000819197220 */ /* 0x002fe20000400000 */
[----:B------:R-:W-:Y:S01]  /*1e70*/  FMUL R8, R7, R4 ;  /* 0x0000000407087220 */ /* 0x000fe20000400000 */
[----:B------:R-:W-:Y:S01]  /*1e80*/  FMUL R7, R6, R27 ;  /* 0x0000001b06077220 */ /* 0x000fe20000400000 */
[----:B------:R-:W-:Y:S01]  /*1e90*/  F2FP.F16.F32.PACK_AB R4, R5, R18 ;  /* 0x000000120504723e */ /* 0x000fe200000000ff */
[----:B------:R-:W-:Y:S01]  /*1ea0*/  FMUL R30, R3, R30 ;  /* 0x0000001e031e7220 */ /* 0x000fe20000400000 */
[----:B------:R-:W-:Y:S01]  /*1eb0*/  F2FP.F16.F32.PACK_AB R5, R2, R17 ;  /* 0x000000110205723e */ /* 0x000fe200000000ff */
[----:B------:R-:W-:Y:S01]  /*1ec0*/  IMAD.WIDE R2, R9, R0, c[0x0][0x188] ;  /* 0x0000620009027625 */ /* 0x000fe200078e0200 */
[----:B------:R-:W-:-:S02]  /*1ed0*/  F2FP.F16.F32.PACK_AB R6, R34, R19 ;  /* 0x000000132206723e */ /* 0x000fc400000000ff */
[----:B------:R-:W-:Y:S01]  /*1ee0*/  F2FP.F16.F32.PACK_AB R7, R36, R7 ;  /* 0x000000072407723e */ /* 0x000fe200000000ff */
[----:B------:R-:W-:Y:S01]  /*1ef0*/  FMUL R10, R11, R20 ;  /* 0x000000140b0a7220 */ /* 0x000fe20000400000 */
[----:B------:R-:W-:Y:S01]  /*1f00*/  FMUL R15, R15, R26 ;  /* 0x0000001a0f0f7220 */ /* 0x000fe20000400000 */
[----:B------:R-:W-:Y:S01]  /*1f10*/  FMUL R29, R14, R29 ;  /* 0x0000001d0e1d7220 */ /* 0x000fe20000400000 */
[----:B------:R-:W-:Y:S01]  /*1f20*/  FMUL R31, R31, R22 ;  /* 0x000000161f1f7220 */ /* 0x000fe20000400000 */
[----:B------:R-:W-:Y:S01]  /*1f30*/  FMUL R11, R35, R24 ;  /* 0x00000018230b7220 */ /* 0x000fe20000400000 */
[----:B------:R-:W-:Y:S01]  /*1f40*/  FMUL R32, R32, R25 ;  /* 0x0000001920207220 */ /* 0x000fe20000400000 */
[----:B------:R0:W-:Y:S01]  /*1f50*/  @P5 STG.E.128 [R2.64], R4 ;  /* 0x0000000402005986 */ /* 0x0001e2000c101d04 */
[----:B------:R-:W-:Y:S01]  /*1f60*/  F2FP.F16.F32.PACK_AB R8, R15, R8 ;  /* 0x000000080f08723e */ /* 0x000fe200000000ff */
[----:B------:R-:W-:Y:S01]  /*1f70*/  IMAD.WIDE R12, R13, R0, c[0x0][0x188] ;  /* 0x000062000d0c7625 */ /* 0x000fe200078e0200 */
[----:B------:R-:W-:-:S02]  /*1f80*/  F2FP.F16.F32.PACK_AB R9, R30, R29 ;  /* 0x0000001d1e09723e */ /* 0x000fc400000000ff */
[----:B------:R-:W-:Y:S02]  /*1f90*/  F2FP.F16.F32.PACK_AB R10, R31, R10 ;  /* 0x0000000a1f0a723e */ /* 0x000fe400000000ff */
[----:B------:R-:W-:Y:S01]  /*1fa0*/  F2FP.F16.F32.PACK_AB R11, R32, R11 ;  /* 0x0000000b200b723e */ /* 0x000fe200000000ff */
[----:B------:R-:W-:Y:S06]  /*1fb0*/  @!P0 EXIT ;  /* 0x000000000000894d */ /* 0x000fec0003800000 */
[----:B------:R-:W-:Y:S01]  /*1fc0*/  STG.E.128 [R12.64], R8 ;  /* 0x000000080c007986 */ /* 0x000fe2000c101d04 */
[----:B------:R-:W-:Y:S05]  /*1fd0*/  EXIT ;  /* 0x000000000000794d */ /* 0x000fea0003800000 */
.L_x_0:
[----:B------:R-:W-:-:S00]  /*1fe0*/  BRA `(.L_x_0) ;  /* 0xfffffff000007947 */ /* 0x000fc0000383ffff */
[----:B------:R-:W-:-:S00]  /*1ff0*/  NOP ;  /* 0x0000000000007918 */ /* 0x000fc00000000000 */
        /* <DEDUP_REMOVED lines=8> */
.L_x_1:


//--------------------- .nv.global.init           --------------------------
	.section	.nv.global.init,"aw",@progbits
.nv.global.init:
	.type		_$_str,@object
	.size		_$_str,(.L_0 - _$_str)
_$_str:
        /*0000*/ 	.byte	0x5f, 0x5f, 0x43, 0x55, 0x44, 0x41, 0x5f, 0x46, 0x54, 0x5a, 0x00
.L_0:


//--------------------- .nv.shared.triton__0d1d2d3d4d5d6de7 --------------------------
	.section	.nv.shared.triton__0d1d2d3d4d5d6de7,"aw",@nobits
	.align	16
